def attn_fwd(
    Q,
    K,
    V,
    Out,
    Lse,
    sm_scale,
    stride_qz,
    stride_qh,
    stride_qm,
    stride_qk,
    stride_kz,
    stride_kh,
    stride_kn,
    stride_kk,
    stride_vz,
    stride_vh,
    stride_vn,
    stride_vk,
    stride_oz,
    stride_oh,
    stride_om,
    stride_ok,
    seqlen_q,
    seqlen_k,
    BLOCK_M: tl.constexpr,
    BLOCK_N: tl.constexpr,
    HEAD_DIM: tl.constexpr,
    CAUSAL: tl.constexpr,
):
    start_m = tl.program_id(0)
    off_hz = tl.program_id(1)
    q_off = off_hz * stride_qh
    k_off = off_hz * stride_kh
    v_off = off_hz * stride_vh
    offs_m = start_m * BLOCK_M + tl.arange(0, BLOCK_M)
    offs_d = tl.arange(0, HEAD_DIM)
    offs_n = tl.arange(0, BLOCK_N)
    q_ptrs = Q + q_off + offs_m[:, None] * stride_qm + offs_d[None, :] * stride_qk
    k_ptrs = K + k_off + offs_d[:, None] * stride_kk + offs_n[None, :] * stride_kn
    v_ptrs = V + v_off + offs_n[:, None] * stride_vn + offs_d[None, :] * stride_vk
    m_i = tl.full([BLOCK_M], float("-inf"), dtype=tl.float32)
    l_i = tl.zeros([BLOCK_M], dtype=tl.float32) + 1.0
    acc = tl.zeros([BLOCK_M, HEAD_DIM], dtype=tl.float32)
    q = tl.load(q_ptrs)
    acc, l_i, m_i = _attn_fwd_inner(
        acc,
        l_i,
        m_i,
        q,
        k_ptrs,
        v_ptrs,
        sm_scale,
        stride_kn,
        stride_vn,
        start_m,
        seqlen_k,
        BLOCK_M,
        BLOCK_N,
        HEAD_DIM,
        CAUSAL,
    )
    acc = acc / l_i[:, None]
    lse = m_i + tl.math.log2(l_i) / 1.4426950408889634
    o_ptrs = (
        Out
        + off_hz * stride_oh
        + offs_m[:, None] * stride_om
        + offs_d[None, :] * stride_ok
    )
    tl.store(o_ptrs, acc.to(Out.dtype.element_ty))
    tl.store(Lse + off_hz * seqlen_q + offs_m, lse)

# config = {"BLOCK_M": 128, "BLOCK_N": 16, "HEAD_DIM": 32, "arch": "sm_90", "causal": false, "dtype": "fp16", "num_stages": 4, "num_warps": 8}
# arch = sm_90


// ===== COMPILED SASS (sm_90a) =====

	.target	sm_90a

	.elftype	@"ET_EXEC"


//--------------------- .note.nv.tkinfo           --------------------------
	.section	.note.nv.tkinfo,"",@"SHT_NOTE"
	.sectionflags	@"SHF_NOTE_NV_TKINFO"
	.tkinfo
        /*0018*/ 	.word	0x00000002
        /*0030*/ 	.string	""
        /*0030*/ 	.string	"ptxas"
        /*0030*/ 	.string	"Cuda compilation tools, release 13.0, V13.0.88"
        /*0030*/ 	.string	"Build cuda_13.0.r13.0/compiler.36424714_0"
        /*0030*/ 	.string	"-v  -suppress-debug-info  -lineinfo  -arch sm_90a "



//--------------------- .note.nv.cuinfo           --------------------------
	.section	.note.nv.cuinfo,"",@"SHT_NOTE"
	.sectionflags	@"SHF_NOTE_NV_CUINFO"
        /*0018*/ 	.short	0x0002
        /*001a*/ 	.short	0x005a
        /*001c*/ 	.short	0x0082
	.zero		2


//--------------------- .nv.info                  --------------------------
	.section	.nv.info,"",@"SHT_CUDA_INFO"
	.align	4


	//----- nvinfo : EIATTR_REGCOUNT
	.align		4
        /*0000*/ 	.byte	0x04, 0x2f
        /*0002*/ 	.short	(.L_2 - .L_1)
	.align		4
.L_1:
        /*0004*/ 	.word	index@(attn_fwd)
        /*0008*/ 	.word	0x0000003c


	//----- nvinfo : EIATTR_FRAME_SIZE
	.align		4
.L_2:
        /*000c*/ 	.byte	0x04, 0x11
        /*000e*/ 	.short	(.L_4 - .L_3)
	.align		4
.L_3:
        /*0010*/ 	.word	index@(attn_fwd)
        /*0014*/ 	.word	0x00000000


	//----- nvinfo : EIATTR_MIN_STACK_SIZE
	.align		4
.L_4:
        /*0018*/ 	.byte	0x04, 0x12
        /*001a*/ 	.short	(.L_6 - .L_5)
	.align		4
.L_5:
        /*001c*/ 	.word	index@(attn_fwd)
        /*0020*/ 	.word	0x00000000
.L_6:


//--------------------- .nv.compat                --------------------------
	.section	.nv.compat,"",@"SHT_CUDA_COMPAT_INFO"
	.align	4
        /*0000*/ 	.byte	0x02, 0x09, 0x01, 0x00, 0x02, 0x02, 0x04, 0x00, 0x02, 0x05, 0x05, 0x00, 0x03, 0x07, 0x01, 0x01
        /*0010*/ 	.byte	0x02, 0x03, 0x00, 0x00, 0x02, 0x06, 0x01, 0x00, 0x04, 0x0b, 0x08, 0x00, 0x00, 0x00, 0x00, 0x00
        /*0020*/ 	.byte	0x00, 0x00, 0x00, 0x00


//--------------------- .nv.info.attn_fwd         --------------------------
	.section	.nv.info.attn_fwd,"",@"SHT_CUDA_INFO"
	.sectionflags	@""
	.align	4


	//----- nvinfo : EIATTR_CUDA_API_VERSION
	.align		4
        /*0000*/ 	.byte	0x04, 0x37
        /*0002*/ 	.short	(.L_8 - .L_7)
.L_7:
        /*0004*/ 	.word	0x00000082


	//----- nvinfo : EIATTR_KPARAM_INFO
	.align		4
.L_8:
        /*0008*/ 	.byte	0x04, 0x17
        /*000a*/ 	.short	(.L_10 - .L_9)
.L_9:
        /*000c*/ 	.word	0x00000000
        /*0010*/ 	.short	0x0019
        /*0012*/ 	.short	0x0080
        /*0014*/ 	.byte	0x00, 0xf4, 0x21, 0x00


	//----- nvinfo : EIATTR_KPARAM_INFO
	.align		4
.L_10:
        /*0018*/ 	.byte	0x04, 0x17
        /*001a*/ 	.short	(.L_12 - .L_11)
.L_11:
        /*001c*/ 	.word	0x00000000
        /*0020*/ 	.short	0x0018
        /*0022*/ 	.short	0x0078
        /*0024*/ 	.byte	0x00, 0xf4, 0x21, 0x00


	//----- nvinfo : EIATTR_KPARAM_INFO
	.align		4
.L_12:
        /*0028*/ 	.byte	0x04, 0x17
        /*002a*/ 	.short	(.L_14 - .L_13)
.L_13:
        /*002c*/ 	.word	0x00000000
        /*0030*/ 	.short	0x0017
        /*0032*/ 	.short	0x0070
        /*0034*/ 	.byte	0x00, 0xf0, 0x11, 0x00


	//----- nvinfo : EIATTR_KPARAM_INFO
	.align		4
.L_14:
        /*0038*/ 	.byte	0x04, 0x17
        /*003a*/ 	.short	(.L_16 - .L_15)
.L_15:
        /*003c*/ 	.word	0x00000000
        /*0040*/ 	.short	0x0016
        /*0042*/ 	.short	0x006c
        /*0044*/ 	.byte	0x00, 0xf0, 0x11, 0x00


	//----- nvinfo : EIATTR_KPARAM_INFO
	.align		4
.L_16:
        /*0048*/ 	.byte	0x04, 0x17
        /*004a*/ 	.short	(.L_18 - .L_17)
.L_17:
        /*004c*/ 	.word	0x00000000
        /*0050*/ 	.short	0x0015
        /*0052*/ 	.short	0x0068
        /*0054*/ 	.byte	0x00, 0xf0, 0x11, 0x00


	//----- nvinfo : EIATTR_KPARAM_INFO
	.align		4
.L_18:
        /*0058*/ 	.byte	0x04, 0x17
        /*005a*/ 	.short	(.L_20 - .L_19)
.L_19:
        /*005c*/ 	.word	0x00000000
        /*0060*/ 	.short	0x0014
        /*0062*/ 	.short	0x0064
        /*0064*/ 	.byte	0x00, 0xf0, 0x11, 0x00


	//----- nvinfo : EIATTR_KPARAM_INFO
	.align		4
.L_20:
        /*0068*/ 	.byte	0x04, 0x17
        /*006a*/ 	.short	(.L_22 - .L_21)
.L_21:
        /*006c*/ 	.word	0x00000000
        /*0070*/ 	.short	0x0013
        /*0072*/ 	.short	0x0060
        /*0074*/ 	.byte	0x00, 0xf0, 0x11, 0x00


	//----- nvinfo : EIATTR_KPARAM_INFO
	.align		4
.L_22:
        /*0078*/ 	.byte	0x04, 0x17
        /*007a*/ 	.short	(.L_24 - .L_23)
.L_23:
        /*007c*/ 	.word	0x00000000
        /*0080*/ 	.short	0x0012
        /*0082*/ 	.short	0x005c
        /*0084*/ 	.byte	0x00, 0xf0, 0x11, 0x00


	//----- nvinfo : EIATTR_KPARAM_INFO
	.align		4
.L_24:
        /*0088*/ 	.byte	0x04, 0x17
        /*008a*/ 	.short	(.L_26 - .L_25)
.L_25:
        /*008c*/ 	.word	0x00000000
        /*0090*/ 	.short	0x0011
        /*0092*/ 	.short	0x0058
        /*0094*/ 	.byte	0x00, 0xf0, 0x11, 0x00


	//----- nvinfo : EIATTR_KPARAM_INFO
	.align		4
.L_26:
        /*0098*/ 	.byte	0x04, 0x17
        /*009a*/ 	.short	(.L_28 - .L_27)
.L_27:
        /*009c*/ 	.word	0x00000000
        /*00a0*/ 	.short	0x0010
        /*00a2*/ 	.short	0x0054
        /*00a4*/ 	.byte	0x00, 0xf0, 0x11, 0x00


	//----- nvinfo : EIATTR_KPARAM_INFO
	.align		4
.L_28:
        /*00a8*/ 	.byte	0x04, 0x17
        /*00aa*/ 	.short	(.L_30 - .L_29)
.L_29:
        /*00ac*/ 	.word	0x00000000
        /*00b0*/ 	.short	0x000f
        /*00b2*/ 	.short	0x0050
        /*00b4*/ 	.byte	0x00, 0xf0, 0x11, 0x00


	//----- nvinfo : EIATTR_KPARAM_INFO
	.align		4
.L_30:
        /*00b8*/ 	.byte	0x04, 0x17
        /*00ba*/ 	.short	(.L_32 - .L_31)
.L_31:
        /*00bc*/ 	.word	0x00000000
        /*00c0*/ 	.short	0x000e
        /*00c2*/ 	.short	0x004c
        /*00c4*/ 	.byte	0x00, 0xf0, 0x11, 0x00


	//----- nvinfo : EIATTR_KPARAM_INFO
	.align		4
.L_32:
        /*00c8*/ 	.byte	0x04, 0x17
        /*00ca*/ 	.short	(.L_34 - .L_33)
.L_33:
        /*00cc*/ 	.word	0x00000000
        /*00d0*/ 	.short	0x000d
        /*00d2*/ 	.short	0x0048
        /*00d4*/ 	.byte	0x00, 0xf0, 0x11, 0x00


	//----- nvinfo : EIATTR_KPARAM_INFO
	.align		4
.L_34:
        /*00d8*/ 	.byte	0x04, 0x17
        /*00da*/ 	.short	(.L_36 - .L_35)
.L_35:
        /*00dc*/ 	.word	0x00000000
        /*00e0*/ 	.short	0x000c
        /*00e2*/ 	.short	0x0044
        /*00e4*/ 	.byte	0x00, 0xf0, 0x11, 0x00


	//----- nvinfo : EIATTR_KPARAM_INFO
	.align		4
.L_36:
        /*00e8*/ 	.byte	0x04, 0x17
        /*00ea*/ 	.short	(.L_38 - .L_37)
.L_37:
        /*00ec*/ 	.word	0x00000000
        /*00f0*/ 	.short	0x000b
        /*00f2*/ 	.short	0x0040
        /*00f4*/ 	.byte	0x00, 0xf0, 0x11, 0x00


	//----- nvinfo : EIATTR_KPARAM_INFO
	.align		4
.L_38:
        /*00f8*/ 	.byte	0x04, 0x17
        /*00fa*/ 	.short	(.L_40 - .L_39)
.L_39:
        /*00fc*/ 	.word	0x00000000
        /*0100*/ 	.short	0x000a
        /*0102*/ 	.short	0x003c
        /*0104*/ 	.byte	0x00, 0xf0, 0x11, 0x00


	//----- nvinfo : EIATTR_KPARAM_INFO
	.align		4
.L_40:
        /*0108*/ 	.byte	0x04, 0x17
        /*010a*/ 	.short	(.L_42 - .L_41)
.L_41:
        /*010c*/ 	.word	0x00000000
        /*0110*/ 	.short	0x0009
        /*0112*/ 	.short	0x0038
        /*0114*/ 	.byte	0x00, 0xf0, 0x11, 0x00


	//----- nvinfo : EIATTR_KPARAM_INFO
	.align		4
.L_42:
        /*0118*/ 	.byte	0x04, 0x17
        /*011a*/ 	.short	(.L_44 - .L_43)
.L_43:
        /*011c*/ 	.word	0x00000000
        /*0120*/ 	.short	0x0008
        /*0122*/ 	.short	0x0034
        /*0124*/ 	.byte	0x00, 0xf0, 0x11, 0x00


	//----- nvinfo : EIATTR_KPARAM_INFO
	.align		4
.L_44:
        /*0128*/ 	.byte	0x04, 0x17
        /*012a*/ 	.short	(.L_46 - .L_45)
.L_45:
        /*012c*/ 	.word	0x00000000
        /*0130*/ 	.short	0x0007
        /*0132*/ 	.short	0x0030
        /*0134*/ 	.byte	0x00, 0xf0, 0x11, 0x00


	//----- nvinfo : EIATTR_KPARAM_INFO
	.align		4
.L_46:
        /*0138*/ 	.byte	0x04, 0x17
        /*013a*/ 	.short	(.L_48 - .L_47)
.L_47:
        /*013c*/ 	.word	0x00000000
        /*0140*/ 	.short	0x0006
        /*0142*/ 	.short	0x002c
        /*0144*/ 	.byte	0x00, 0xf0, 0x11, 0x00


	//----- nvinfo : EIATTR_KPARAM_INFO
	.align		4
.L_48:
        /*0148*/ 	.byte	0x04, 0x17
        /*014a*/ 	.short	(.L_50 - .L_49)
.L_49:
        /*014c*/ 	.word	0x00000000
        /*0150*/ 	.short	0x0005
        /*0152*/ 	.short	0x0028
        /*0154*/ 	.byte	0x00, 0xf0, 0x11, 0x00


	//----- nvinfo : EIATTR_KPARAM_INFO
	.align		4
.L_50:
        /*0158*/ 	.byte	0x04, 0x17
        /*015a*/ 	.short	(.L_52 - .L_51)
.L_51:
        /*015c*/ 	.word	0x00000000
        /*0160*/ 	.short	0x0004
        /*0162*/ 	.short	0x0020
        /*0164*/ 	.byte	0x00, 0xf4, 0x21, 0x00


	//----- nvinfo : EIATTR_KPARAM_INFO
	.align		4
.L_52:
        /*0168*/ 	.byte	0x04, 0x17
        /*016a*/ 	.short	(.L_54 - .L_53)
.L_53:
        /*016c*/ 	.word	0x00000000
        /*0170*/ 	.short	0x0003
        /*0172*/ 	.short	0x0018
        /*0174*/ 	.byte	0x00, 0xf4, 0x21, 0x00


	//----- nvinfo : EIATTR_KPARAM_INFO
	.align		4
.L_54:
        /*0178*/ 	.byte	0x04, 0x17
        /*017a*/ 	.short	(.L_56 - .L_55)
.L_55:
        /*017c*/ 	.word	0x00000000
        /*0180*/ 	.short	0x0002
        /*0182*/ 	.short	0x0010
        /*0184*/ 	.byte	0x00, 0xf4, 0x21, 0x00


	//----- nvinfo : EIATTR_KPARAM_INFO
	.align		4
.L_56:
        /*0188*/ 	.byte	0x04, 0x17
        /*018a*/ 	.short	(.L_58 - .L_57)
.L_57:
        /*018c*/ 	.word	0x00000000
        /*0190*/ 	.short	0x0001
        /*0192*/ 	.short	0x0008
        /*0194*/ 	.byte	0x00, 0xf4, 0x21, 0x00


	//----- nvinfo : EIATTR_KPARAM_INFO
	.align		4
.L_58:
        /*0198*/ 	.byte	0x04, 0x17
        /*019a*/ 	.short	(.L_60 - .L_59)
.L_59:
        /*019c*/ 	.word	0x00000000
        /*01a0*/ 	.short	0x0000
        /*01a2*/ 	.short	0x0000
        /*01a4*/ 	.byte	0x00, 0xf4, 0x21, 0x00


	//----- nvinfo : EIATTR_SPARSE_MMA_MASK
	.align		4
.L_60:
        /*01a8*/ 	.byte	0x03, 0x50
        /*01aa*/ 	.short	0x0000


	//----- nvinfo : EIATTR_MAXREG_COUNT
	.align		4
        /*01ac*/ 	.byte	0x03, 0x1b
        /*01ae*/ 	.short	0x00ff


	//----- nvinfo : EIATTR_NUM_BARRIERS
	.align		4
        /*01b0*/ 	.byte	0x02, 0x4c
        /*01b2*/ 	.byte	0x01
	.zero		1


	//----- nvinfo : EIATTR_MERCURY_ISA_VERSION
	.align		4
        /*01b4*/ 	.byte	0x03, 0x5f
        /*01b6*/ 	.short	0x0101


	//----- nvinfo : EIATTR_COOP_GROUP_MASK_REGIDS
	.align		4
        /*01b8*/ 	.byte	0x04, 0x29
        /*01ba*/ 	.short	(.L_62 - .L_61)


	//   ....[0]....
.L_61:
        /*01bc*/ 	.word	0xffffffff


	//   ....[1]....
        /*01c0*/ 	.word	0xffffffff


	//   ....[2]....
        /*01c4*/ 	.word	0xffffffff


	//   ....[3]....
        /*01c8*/ 	.word	0xffffffff


	//   ....[4]....
        /*01cc*/ 	.word	0xffffffff


	//   ....[5]....
        /*01d0*/ 	.word	0xffffffff


	//   ....[6]....
        /*01d4*/ 	.word	0xffffffff


	//   ....[7]....
        /*01d8*/ 	.word	0xffffffff


	//----- nvinfo : EIATTR_COOP_GROUP_INSTR_OFFSETS
	.align		4
.L_62:
        /*01dc*/ 	.byte	0x04, 0x28
        /*01de*/ 	.short	(.L_64 - .L_63)


	//   ....[0]....
.L_63:
        /*01e0*/ 	.word	0x00000f50


	//   ....[1]....
        /*01e4*/ 	.word	0x00000f70


	//   ....[2]....
        /*01e8*/ 	.word	0x00000ff0


	//   ....[3]....
        /*01ec*/ 	.word	0x00001020


	//   ....[4]....
        /*01f0*/ 	.word	0x000012e0


	//   ....[5]....
        /*01f4*/ 	.word	0x00001440


	//   ....[6]....
        /*01f8*/ 	.word	0x00001450


	//   ....[7]....
        /*01fc*/ 	.word	0x000014a0


	//----- nvinfo : EIATTR_EXIT_INSTR_OFFSETS
	.align		4
.L_64:
        /*0200*/ 	.byte	0x04, 0x1c
        /*0202*/ 	.short	(.L_66 - .L_65)


	//   ....[0]....
.L_65:
        /*0204*/ 	.word	0x000025a0


	//   ....[1]....
        /*0208*/ 	.word	0x000025d0


	//----- nvinfo : EIATTR_REQNTID
	.align		4
.L_66:
        /*020c*/ 	.byte	0x04, 0x10
        /*020e*/ 	.short	(.L_68 - .L_67)
.L_67:
        /*0210*/ 	.word	0x00000100
        /*0214*/ 	.word	0x00000001
        /*0218*/ 	.word	0x00000001


	//----- nvinfo : EIATTR_CBANK_PARAM_SIZE
	.align		4
.L_68:
        /*021c*/ 	.byte	0x03, 0x19
        /*021e*/ 	.short	0x0088


	//----- nvinfo : EIATTR_PARAM_CBANK
	.align		4
        /*0220*/ 	.byte	0x04, 0x0a
        /*0222*/ 	.short	(.L_70 - .L_69)
	.align		4
.L_69:
        /*0224*/ 	.word	index@(.nv.constant0.attn_fwd)
        /*0228*/ 	.short	0x0210
        /*022a*/ 	.short	0x0088


	//----- nvinfo : EIATTR_SW_WAR
	.align		4
.L_70:
        /*022c*/ 	.byte	0x04, 0x36
        /*022e*/ 	.short	(.L_72 - .L_71)
.L_71:
        /*0230*/ 	.word	0x00000008
.L_72:


//--------------------- .nv.callgraph             --------------------------
	.section	.nv.callgraph,"",@"SHT_CUDA_CALLGRAPH"
	.align	4
	.sectionentsize	8
	.align		4
        /*0000*/ 	.word	0x00000000
	.align		4
        /*0004*/ 	.word	0xffffffff
	.align		4
        /*0008*/ 	.word	0x00000000
	.align		4
        /*000c*/ 	.word	0xfffffffe
	.align		4
        /*0010*/ 	.word	0x00000000
	.align		4
        /*0014*/ 	.word	0xfffffffd
	.align		4
        /*0018*/ 	.word	0x00000000
	.align		4
        /*001c*/ 	.word	0xfffffffc


//--------------------- .nv.constant4             --------------------------
	.section	.nv.constant4,"a",@progbits
	.align	8
	.align		8
.nv.constant4:
        /*0000*/ 	.dword	_$_str


//--------------------- .text.attn_fwd            --------------------------
	.section	.text.attn_fwd,"ax",@progbits
	.align	128
        .global         attn_fwd
        .type           attn_fwd,@function
        .size           attn_fwd,(.L_x_3 - attn_fwd)
        .other          attn_fwd,@"STO_CUDA_ENTRY STV_DEFAULT"
attn_fwd:
.text.attn_fwd:
[----:B------:R-:W-:Y:S01]  /*0000*/  LDC R1, c[0x0][0x28] ;  /* 0x00000a00ff017b82 */ /* 0x000fe20000000800 */
[----:B------:R-:W0:Y:S07]  /*0010*/  S2R R2, SR_TID.X ;  /* 0x0000000000027919 */ /* 0x000e2e0000002100 */
[----:B------:R-:W1:Y:S01]  /*0020*/  S2UR UR15, SR_CTAID.Y ;  /* 0x00000000000f79c3 */ /* 0x000e620000002600 */
[----:B------:R-:W-:Y:S01]  /*0030*/  ULDC.64 UR4, c[0x0][0x240] ;  /* 0x0000900000047ab9 */ /* 0x000fe20000000a00 */
[----:B------:R-:W-:Y:S01]  /*0040*/  ULDC.64 UR16, c[0x0][0x208] ;  /* 0x0000820000107ab9 */ /* 0x000fe20000000a00 */
[----:B------:R-:W2:Y:S05]  /*0050*/  S2R R3, SR_CTAID.X ;  /* 0x0000000000037919 */ /* 0x000eaa0000002500 */
[----:B------:R-:W3:Y:S08]  /*0060*/  LDC R5, c[0x0][0x248] ;  /* 0x00009200ff057b82 */ /* 0x000ef00000000800 */
[----:B------:R-:W4:Y:S01]  /*0070*/  LDC.64 R10, c[0x0][0x210] ;  /* 0x00008400ff0a7b82 */ /* 0x000f220000000a00 */
[----:B-1----:R-:W-:-:S04]  /*0080*/  UIMAD UR4, UR15, UR4, URZ ;  /* 0x000000040f0472a4 */ /* 0x002fc8000f8e023f */
[----:B------:R-:W-:Y:S01]  /*0090*/  USHF.L.U32 UR6, UR4, 0x1, URZ ;  /* 0x0000000104067899 */ /* 0x000fe2000800063f */
[----:B0-----:R-:W-:Y:S02]  /*00a0*/  LOP3.LUT R0, R2, 0x7f, RZ, 0xc0, !PT ;  /* 0x0000007f02007812 */ /* 0x001fe400078ec0ff */
[----:B------:R-:W-:-:S03]  /*00b0*/  SHF.R.U32.HI R4, RZ, 0x7, R2 ;  /* 0x00000007ff047819 */ /* 0x000fc60000011602 */
[----:B--2---:R-:W-:Y:S01]  /*00c0*/  IMAD R0, R3, 0x80, R0 ;  /* 0x0000008003007824 */ /* 0x004fe200078e0200 */
[----:B------:R-:W-:-:S03]  /*00d0*/  SGXT.U32 R4, R4, 0x1 ;  /* 0x000000010404781a */ /* 0x000fc60000000000 */
[----:B------:R-:W-:Y:S01]  /*00e0*/  IMAD R3, R0, UR5, RZ ;  /* 0x0000000500037c24 */ /* 0x000fe2000f8e02ff */
[----:B------:R-:W-:Y:S01]  /*00f0*/  UIMAD.WIDE UR4, UR4, 0x2, URZ ;  /* 0x00000002040478a5 */ /* 0x000fe2000f8e023f */
[----:B---3--:R-:W-:Y:S02]  /*0100*/  IMAD R8, R4, R5, RZ ;  /* 0x0000000504087224 */ /* 0x008fe400078e02ff */
[C---:B------:R-:W-:Y:S02]  /*0110*/  IMAD.SHL.U32 R7, R3.reuse, 0x2, RZ ;  /* 0x0000000203077824 */ /* 0x040fe400078e00ff */
[----:B------:R-:W-:-:S03]  /*0120*/  IMAD.HI R6, R3, 0x2, RZ ;  /* 0x0000000203067827 */ /* 0x000fc600078e02ff */
[----:B----4-:R-:W-:Y:S01]  /*0130*/  IADD3 R4, P0, P1, R7, UR6, R10 ;  /* 0x0000000607047c10 */ /* 0x010fe2000f91e00a */
[----:B------:R-:W-:-:S03]  /*0140*/  IMAD R16, R5, 0x2, R8 ;  /* 0x0000000205107824 */ /* 0x000fc600078e0208 */
[----:B------:R-:W-:Y:S01]  /*0150*/  IADD3.X R3, R6, UR5, R11, P0, P1 ;  /* 0x0000000506037c10 */ /* 0x000fe200087e240b */
[C---:B------:R-:W-:Y:S01]  /*0160*/  IMAD R18, R5.reuse, 0x2, R16 ;  /* 0x0000000205127824 */ /* 0x040fe200078e0210 */
[-C--:B------:R-:W-:Y:S02]  /*0170*/  LEA R10, P0, R8, R4.reuse, 0x1 ;  /* 0x00000004080a7211 */ /* 0x080fe400078008ff */
[----:B------:R-:W-:Y:S02]  /*0180*/  LEA R12, P1, R16, R4, 0x1 ;  /* 0x00000004100c7211 */ /* 0x000fe400078208ff */
[-C--:B------:R-:W-:Y:S02]  /*0190*/  LEA.HI.X.SX32 R11, R8, R3.reuse, 0x1, P0 ;  /* 0x00000003080b7211 */ /* 0x080fe400000f0eff */
[C---:B------:R-:W-:Y:S02]  /*01a0*/  LEA R8, R5.reuse, R18, 0x1 ;  /* 0x0000001205087211 */ /* 0x040fe400078e08ff */
[----:B------:R-:W-:Y:S01]  /*01b0*/  LEA R14, P0, R18, R4, 0x1 ;  /* 0x00000004120e7211 */ /* 0x000fe200078008ff */
[----:B------:R0:W2:Y:S01]  /*01c0*/  LDG.E.U16 R6, desc[UR16][R10.64] ;  /* 0x000000100a067981 */ /* 0x0000a2000c1e1500 */
[-C--:B------:R-:W-:Y:S01]  /*01d0*/  LEA.HI.X.SX32 R13, R16, R3.reuse, 0x1, P1 ;  /* 0x00000003100d7211 */ /* 0x080fe200008f0eff */
[----:B------:R-:W-:Y:S01]  /*01e0*/  IMAD R20, R5, 0x2, R8 ;  /* 0x0000000205147824 */ /* 0x000fe200078e0208 */
[----:B------:R-:W-:-:S03]  /*01f0*/  LEA.HI.X.SX32 R15, R18, R3, 0x1, P0 ;  /* 0x00000003120f7211 */ /* 0x000fc600000f0eff */
[C---:B------:R-:W-:Y:S01]  /*0200*/  IMAD R22, R5.reuse, 0x2, R20 ;  /* 0x0000000205167824 */ /* 0x040fe200078e0214 */
[-C--:B------:R-:W-:Y:S01]  /*0210*/  LEA R18, P1, R20, R4.reuse, 0x1 ;  /* 0x0000000414127211 */ /* 0x080fe200078208ff */
[----:B------:R1:W3:Y:S01]  /*0220*/  LDG.E.U16 R7, desc[UR16][R12.64] ;  /* 0x000000100c077981 */ /* 0x0002e2000c1e1500 */
[-C--:B------:R-:W-:Y:S02]  /*0230*/  LEA R16, P0, R8, R4.reuse, 0x1 ;  /* 0x0000000408107211 */ /* 0x080fe400078008ff */
[-C--:B------:R-:W-:Y:S01]  /*0240*/  LEA.HI.X.SX32 R19, R20, R3.reuse, 0x1, P1 ;  /* 0x0000000314137211 */ /* 0x080fe200008f0eff */
[C---:B------:R-:W-:Y:S01]  /*0250*/  IMAD R20, R5.reuse, 0x2, R22 ;  /* 0x0000000205147824 */ /* 0x040fe200078e0216 */
[----:B------:R-:W-:Y:S02]  /*0260*/  LEA.HI.X.SX32 R17, R8, R3, 0x1, P0 ;  /* 0x0000000308117211 */ /* 0x000fe400000f0eff */
[----:B0-----:R-:W-:Y:S01]  /*0270*/  LEA R10, P0, R22, R4, 0x1 ;  /* 0x00000004160a7211 */ /* 0x001fe200078008ff */
[----:B------:R0:W4:Y:S01]  /*0280*/  LDG.E.U16 R8, desc[UR16][R14.64] ;  /* 0x000000100e087981 */ /* 0x000122000c1e1500 */
[----:B------:R-:W-:-:S02]  /*0290*/  LEA R24, R5, R20, 0x1 ;  /* 0x0000001405187211 */ /* 0x000fc400078e08ff */
[-C--:B------:R-:W-:Y:S01]  /*02a0*/  LEA.HI.X.SX32 R11, R22, R3.reuse, 0x1, P0 ;  /* 0x00000003160b7211 */ /* 0x080fe200000f0eff */
[----:B------:R5:W4:Y:S01]  /*02b0*/  LDG.E.U16 R9, desc[UR16][R16.64] ;  /* 0x0000001010097981 */ /* 0x000b22000c1e1500 */
[CC--:B-1----:R-:W-:Y:S01]  /*02c0*/  LEA R12, P0, R20.reuse, R4.reuse, 0x1 ;  /* 0x00000004140c7211 */ /* 0x0c2fe200078008ff */
[C---:B------:R-:W-:Y:S02]  /*02d0*/  IMAD R22, R5.reuse, 0x2, R24 ;  /* 0x0000000205167824 */ /* 0x040fe400078e0218 */
[----:B------:R1:W3:Y:S01]  /*02e0*/  LDG.E.U16 R25, desc[UR16][R18.64] ;  /* 0x0000001012197981 */ /* 0x0002e2000c1e1500 */
[-C--:B------:R-:W-:Y:S01]  /*02f0*/  LEA.HI.X.SX32 R13, R20, R3.reuse, 0x1, P0 ;  /* 0x00000003140d7211 */ /* 0x080fe200000f0eff */
[C---:B------:R-:W-:Y:S01]  /*0300*/  IMAD R20, R5.reuse, 0x2, R22 ;  /* 0x0000000205147824 */ /* 0x040fe200078e0216 */
[CC--:B0-----:R-:W-:Y:S01]  /*0310*/  LEA R14, P0, R24.reuse, R4.reuse, 0x1 ;  /* 0x00000004180e7211 */ /* 0x0c1fe200078008ff */
[----:B------:R0:W4:Y:S02]  /*0320*/  LDG.E.U16 R27, desc[UR16][R10.64] ;  /* 0x000000100a1b7981 */ /* 0x000124000c1e1500 */
[----:B------:R-:W-:Y:S01]  /*0330*/  IMAD R26, R5, 0x2, R20 ;  /* 0x00000002051a7824 */ /* 0x000fe200078e0214 */
[----:B------:R-:W-:Y:S01]  /*0340*/  LEA.HI.X.SX32 R15, R24, R3, 0x1, P0 ;  /* 0x00000003180f7211 */ /* 0x000fe200000f0eff */
[----:B------:R-:W4:Y:S01]  /*0350*/  LDG.E.U16 R29, desc[UR16][R12.64] ;  /* 0x000000100c1d7981 */ /* 0x000f22000c1e1500 */
[----:B-----5:R-:W-:-:S02]  /*0360*/  LEA R16, P1, R22, R4, 0x1 ;  /* 0x0000000416107211 */ /* 0x020fc400078208ff */
[C---:B------:R-:W-:Y:S01]  /*0370*/  LEA R24, R5.reuse, R26, 0x1 ;  /* 0x0000001a05187211 */ /* 0x040fe200078e08ff */
[----:B------:R5:W4:Y:S01]  /*0380*/  LDG.E.U16 R31, desc[UR16][R14.64] ;  /* 0x000000100e1f7981 */ /* 0x000b22000c1e1500 */
[-C--:B------:R-:W-:Y:S02]  /*0390*/  LEA.HI.X.SX32 R17, R22, R3.reuse, 0x1, P1 ;  /* 0x0000000316117211 */ /* 0x080fe400008f0eff */
[CC--:B-1----:R-:W-:Y:S01]  /*03a0*/  LEA R18, P0, R20.reuse, R4.reuse, 0x1 ;  /* 0x0000000414127211 */ /* 0x0c2fe200078008ff */
[C---:B------:R-:W-:Y:S02]  /*03b0*/  IMAD R22, R5.reuse, 0x2, R24 ;  /* 0x0000000205167824 */ /* 0x040fe400078e0218 */
[----:B------:R-:W4:Y:S01]  /*03c0*/  LDG.E.U16 R16, desc[UR16][R16.64] ;  /* 0x0000001010107981 */ /* 0x000f22000c1e1500 */
[----:B------:R-:W-:Y:S01]  /*03d0*/  LEA.HI.X.SX32 R19, R20, R3, 0x1, P0 ;  /* 0x0000000314137211 */ /* 0x000fe200000f0eff */
[----:B------:R-:W-:Y:S01]  /*03e0*/  IMAD R28, R5, 0x2, R22 ;  /* 0x00000002051c7824 */ /* 0x000fe200078e0216 */
[----:B------:R-:W-:-:S03]  /*03f0*/  LEA R20, P0, R22, R4, 0x1 ;  /* 0x0000000416147211 */ /* 0x000fc600078008ff */
[C---:B------:R-:W-:Y:S01]  /*0400*/  IMAD R30, R5.reuse, 0x2, R28 ;  /* 0x00000002051e7824 */ /* 0x040fe200078e021c */
[-C--:B------:R-:W-:Y:S01]  /*0410*/  LEA.HI.X.SX32 R21, R22, R3.reuse, 0x1, P0 ;  /* 0x0000000316157211 */ /* 0x080fe200000f0eff */
[----:B------:R-:W4:Y:S01]  /*0420*/  LDG.E.U16 R18, desc[UR16][R18.64] ;  /* 0x0000001012127981 */ /* 0x000f22000c1e1500 */
[-C--:B------:R-:W-:Y:S02]  /*0430*/  LEA R22, P1, R28, R4.reuse, 0x1 ;  /* 0x000000041c167211 */ /* 0x080fe400078208ff */
[-C--:B0-----:R-:W-:Y:S01]  /*0440*/  LEA R10, P0, R26, R4.reuse, 0x1 ;  /* 0x000000041a0a7211 */ /* 0x081fe200078008ff */
[----:B------:R-:W4:Y:S01]  /*0450*/  LDG.E.U16 R20, desc[UR16][R20.64] ;  /* 0x0000001014147981 */ /* 0x000f22000c1e1500 */
[----:B------:R-:W-:Y:S02]  /*0460*/  LEA.HI.X.SX32 R23, R28, R3, 0x1, P1 ;  /* 0x000000031c177211 */ /* 0x000fe400008f0eff */
[----:B-----5:R-:W-:Y:S02]  /*0470*/  LEA R14, P1, R30, R4, 0x1 ;  /* 0x000000041e0e7211 */ /* 0x020fe400078208ff */
[----:B------:R-:W-:-:S02]  /*0480*/  LEA R5, R5, R30, 0x1 ;  /* 0x0000001e05057211 */ /* 0x000fc400078e08ff */
[-C--:B------:R-:W-:Y:S01]  /*0490*/  LEA.HI.X.SX32 R11, R26, R3.reuse, 0x1, P0 ;  /* 0x000000031a0b7211 */ /* 0x080fe200000f0eff */
[----:B------:R-:W5:Y:S01]  /*04a0*/  LDG.E.U16 R23, desc[UR16][R22.64] ;  /* 0x0000001016177981 */ /* 0x000f62000c1e1500 */
[-C--:B------:R-:W-:Y:S02]  /*04b0*/  LEA R12, P0, R24, R4.reuse, 0x1 ;  /* 0x00000004180c7211 */ /* 0x080fe400078008ff */
[-C--:B------:R-:W-:Y:S01]  /*04c0*/  LEA.HI.X.SX32 R15, R30, R3.reuse, 0x1, P1 ;  /* 0x000000031e0f7211 */ /* 0x080fe200008f0eff */
[----:B------:R-:W5:Y:S01]  /*04d0*/  LDG.E.U16 R10, desc[UR16][R10.64] ;  /* 0x000000100a0a7981 */ /* 0x000f62000c1e1500 */
[C---:B------:R-:W-:Y:S02]  /*04e0*/  LEA R4, P1, R5.reuse, R4, 0x1 ;  /* 0x0000000405047211 */ /* 0x040fe400078208ff */
[-C--:B------:R-:W-:Y:S01]  /*04f0*/  LEA.HI.X.SX32 R13, R24, R3.reuse, 0x1, P0 ;  /* 0x00000003180d7211 */ /* 0x080fe200000f0eff */
[----:B------:R-:W5:Y:S01]  /*0500*/  LDG.E.U16 R14, desc[UR16][R14.64] ;  /* 0x000000100e0e7981 */ /* 0x000f62000c1e1500 */
[----:B------:R-:W-:-:S04]  /*0510*/  LEA.HI.X.SX32 R5, R5, R3, 0x1, P1 ;  /* 0x0000000305057211 */ /* 0x000fc800008f0eff */
[----:B------:R-:W5:Y:S04]  /*0520*/  LDG.E.U16 R13, desc[UR16][R12.64] ;  /* 0x000000100c0d7981 */ /* 0x000f68000c1e1500 */
[----:B------:R0:W5:Y:S01]  /*0530*/  LDG.E.U16 R4, desc[UR16][R4.64] ;  /* 0x0000001004047981 */ /* 0x000162000c1e1500 */
[----:B------:R-:W1:Y:S01]  /*0540*/  S2UR UR14, SR_CgaCtaId ;  /* 0x00000000000e79c3 */ /* 0x000e620000008800 */
[----:B------:R-:W-:-:S07]  /*0550*/  SHF.R.S32.HI R3, RZ, 0x7, R2 ;  /* 0x00000007ff037819 */ /* 0x000fce0000011402 */
[----:B0-----:R-:W0:Y:S01]  /*0560*/  LDC R5, c[0x0][0x280] ;  /* 0x0000a000ff057b82 */ /* 0x001e220000000800 */
[----:B------:R-:W-:Y:S01]  /*0570*/  SGXT R3, R3, 0x1 ;  /* 0x000000010303781a */ /* 0x000fe20000000200 */
[----:B------:R-:W-:-:S03]  /*0580*/  IMAD.SHL.U32 R22, R2, 0x2, RZ ;  /* 0x0000000202167824 */ /* 0x000fc600078e00ff */
[----:B------:R-:W-:Y:S02]  /*0590*/  LOP3.LUT R3, R3, 0x90, RZ, 0xc0, !PT ;  /* 0x0000009003037812 */ /* 0x000fe400078ec0ff */
[----:B------:R-:W-:Y:S02]  /*05a0*/  LOP3.LUT R11, R2, 0x40, RZ, 0xc0, !PT ;  /* 0x00000040020b7812 */ /* 0x000fe400078ec0ff */
[----:B------:R-:W-:Y:S01]  /*05b0*/  LOP3.LUT R24, R3, 0x7e, R22, 0x78, !PT ;  /* 0x0000007e03187812 */ /* 0x000fe200078e7816 */
[----:B------:R-:W-:-:S04]  /*05c0*/  UMOV UR4, 0x400 ;  /* 0x0000040000047882 */ /* 0x000fc80000000000 */
[----:B------:R-:W-:Y:S01]  /*05d0*/  IMAD R3, R11, 0x40, R24 ;  /* 0x000000400b037824 */ /* 0x000fe200078e0218 */
[----:B-1----:R-:W-:-:S04]  /*05e0*/  ULEA UR14, UR14, UR4, 0x18 ;  /* 0x000000040e0e7291 */ /* 0x002fc8000f8ec03f */
[----:B------:R-:W-:Y:S02]  /*05f0*/  LOP3.LUT R24, R3, 0x20, RZ, 0x3c, !PT ;  /* 0x0000002003187812 */ /* 0x000fe400078e3cff */
[----:B0-----:R-:W-:Y:S02]  /*0600*/  ISETP.GE.AND P0, PT, R5, 0x1, PT ;  /* 0x000000010500780c */ /* 0x001fe40003f06270 */
[C---:B------:R-:W-:Y:S02]  /*0610*/  LOP3.LUT R15, R3.reuse, 0x40, RZ, 0x3c, !PT ;  /* 0x00000040030f7812 */ /* 0x040fe400078e3cff */
[----:B------:R-:W-:Y:S01]  /*0620*/  LOP3.LUT R30, R3, 0x60, RZ, 0x3c, !PT ;  /* 0x00000060031e7812 */ /* 0x000fe200078e3cff */
[----:B------:R-:W-:Y:S01]  /*0630*/  IMAD.MOV.U32 R12, RZ, RZ, -0x800000 ;  /* 0xff800000ff0c7424 */ /* 0x000fe200078e00ff */
[----:B------:R-:W-:Y:S01]  /*0640*/  CS2R R32, SRZ ;  /* 0x0000000000207805 */ /* 0x000fe2000001ff00 */
[----:B------:R-:W-:Y:S01]  /*0650*/  IMAD.MOV.U32 R19, RZ, RZ, 0x3f800000 ;  /* 0x3f800000ff137424 */ /* 0x000fe200078e00ff */
[----:B------:R-:W-:-:S02]  /*0660*/  CS2R R34, SRZ ;  /* 0x0000000000227805 */ /* 0x000fc4000001ff00 */
[----:B------:R-:W-:Y:S02]  /*0670*/  CS2R R36, SRZ ;  /* 0x0000000000247805 */ /* 0x000fe4000001ff00 */
[----:B------:R-:W-:Y:S01]  /*0680*/  CS2R R38, SRZ ;  /* 0x0000000000267805 */ /* 0x000fe2000001ff00 */
[----:B--2---:R-:W-:Y:S04]  /*0690*/  STS.U16 [R3+UR14], R6 ;  /* 0x0000000603007988 */ /* 0x004fe8000800040e */
[----:B---3--:R-:W-:Y:S04]  /*06a0*/  STS.U16 [R3+UR14+0x400], R25 ;  /* 0x0004001903007988 */ /* 0x008fe8000800040e */
[----:B----4-:R0:W-:Y:S04]  /*06b0*/  STS.U16 [R3+UR14+0x800], R16 ;  /* 0x0008001003007988 */ /* 0x0101e8000800040e */
[----:B------:R1:W-:Y:S04]  /*06c0*/  STS.U16 [R3+UR14+0xc00], R20 ;  /* 0x000c001403007988 */ /* 0x0003e8000800040e */
[----:B------:R-:W-:Y:S04]  /*06d0*/  STS.U16 [R24+UR14+0x100], R7 ;  /* 0x0001000718007988 */ /* 0x000fe8000800040e */
[----:B------:R-:W-:Y:S04]  /*06e0*/  STS.U16 [R24+UR14+0x500], R27 ;  /* 0x0005001b18007988 */ /* 0x000fe8000800040e */
[----:B------:R-:W-:Y:S04]  /*06f0*/  STS.U16 [R24+UR14+0x900], R18 ;  /* 0x0009001218007988 */ /* 0x000fe8000800040e */
[----:B-----5:R2:W-:Y:S04]  /*0700*/  STS.U16 [R24+UR14+0xd00], R23 ;  /* 0x000d001718007988 */ /* 0x0205e8000800040e */
[----:B------:R-:W-:Y:S04]  /*0710*/  STS.U16 [R15+UR14+0x200], R8 ;  /* 0x000200080f007988 */ /* 0x000fe8000800040e */
[----:B------:R3:W-:Y:S04]  /*0720*/  STS.U16 [R15+UR14+0x600], R29 ;  /* 0x0006001d0f007988 */ /* 0x0007e8000800040e */
[----:B------:R-:W-:Y:S04]  /*0730*/  STS.U16 [R15+UR14+0xa00], R10 ;  /* 0x000a000a0f007988 */ /* 0x000fe8000800040e */
[----:B------:R-:W-:Y:S01]  /*0740*/  STS.U16 [R15+UR14+0xe00], R14 ;  /* 0x000e000e0f007988 */ /* 0x000fe2000800040e */
[----:B0-----:R-:W-:-:S03]  /*0750*/  MOV R16, 0x3f800000 ;  /* 0x3f80000000107802 */ /* 0x001fc60000000f00 */
[----:B------:R-:W-:Y:S01]  /*0760*/  STS.U16 [R30+UR14+0x300], R9 ;  /* 0x000300091e007988 */ /* 0x000fe2000800040e */
[----:B-1----:R-:W-:-:S03]  /*0770*/  IMAD.MOV.U32 R3, RZ, RZ, -0x800000 ;  /* 0xff800000ff037424 */ /* 0x002fc600078e00ff */
[----:B------:R-:W-:Y:S01]  /*0780*/  STS.U16 [R30+UR14+0x700], R31 ;  /* 0x0007001f1e007988 */ /* 0x000fe2000800040e */
[----:B--2---:R-:W-:-:S03]  /*0790*/  CS2R R24, SRZ ;  /* 0x0000000000187805 */ /* 0x004fc6000001ff00 */
[----:B------:R-:W-:Y:S01]  /*07a0*/  STS.U16 [R30+UR14+0xb00], R13 ;  /* 0x000b000d1e007988 */ /* 0x000fe2000800040e */
[----:B------:R-:W-:-:S03]  /*07b0*/  CS2R R26, SRZ ;  /* 0x00000000001a7805 */ /* 0x000fc6000001ff00 */
[----:B------:R0:W-:Y:S01]  /*07c0*/  STS.U16 [R30+UR14+0xf00], R4 ;  /* 0x000f00041e007988 */ /* 0x0001e2000800040e */
[----:B---3--:R-:W-:Y:S02]  /*07d0*/  CS2R R28, SRZ ;  /* 0x00000000001c7805 */ /* 0x008fe4000001ff00 */
[----:B0-----:R-:W-:Y:S02]  /*07e0*/  CS2R R30, SRZ ;  /* 0x00000000001e7805 */ /* 0x001fe4000001ff00 */
[----:B------:R-:W-:Y:S01]  /*07f0*/  LOP3.LUT R4, R2, 0xff, RZ, 0xc0, !PT ;  /* 0x000000ff02047812 */ /* 0x000fe200078ec0ff */
[----:B------:R-:W-:Y:S06]  /*0800*/  @!P0 BRA `(.L_x_0) ;  /* 0x0000000c00488947 */ /* 0x000fec0003800000 */
[----:B------:R-:W0:Y:S01]  /*0810*/  LDC.64 R16, c[0x0][0x250] ;  /* 0x00009400ff107b82 */ /* 0x000e220000000a00 */
[----:B------:R-:W-:Y:S01]  /*0820*/  IMAD.SHL.U32 R18, R4, 0x2, RZ ;  /* 0x0000000204127824 */ /* 0x000fe200078e00ff */
[--C-:B------:R-:W-:Y:S01]  /*0830*/  SHF.R.U32.HI R3, RZ, 0x2, R2.reuse ;  /* 0x00000002ff037819 */ /* 0x100fe20000011602 */
[----:B------:R-:W-:Y:S01]  /*0840*/  ULDC UR4, c[0x0][0x258] ;  /* 0x0000960000047ab9 */ /* 0x000fe20000000800 */
[----:B------:R-:W-:Y:S01]  /*0850*/  SHF.R.U32.HI R6, RZ, 0x5, R2 ;  /* 0x00000005ff067819 */ /* 0x000fe20000011602 */
[----:B------:R-:W-:Y:S01]  /*0860*/  ULDC.64 UR6, c[0x0][0x220] ;  /* 0x0000880000067ab9 */ /* 0x000fe20000000a00 */
[----:B------:R-:W-:Y:S01]  /*0870*/  LOP3.LUT R18, R18, 0x30, R3, 0x78, !PT ;  /* 0x0000003012127812 */ /* 0x000fe200078e7803 */
[----:B------:R-:W-:Y:S01]  /*0880*/  IMAD.MOV.U32 R48, RZ, RZ, -0x800000 ;  /* 0xff800000ff307424 */ /* 0x000fe200078e00ff */
[----:B------:R-:W1:Y:S01]  /*0890*/  LDC.64 R12, c[0x0][0x260] ;  /* 0x00009800ff0c7b82 */ /* 0x000e620000000a00 */
[----:B------:R-:W-:Y:S01]  /*08a0*/  LOP3.LUT R3, R2, 0x1f, RZ, 0xc0, !PT ;  /* 0x0000001f02037812 */ /* 0x000fe200078ec0ff */
[----:B------:R-:W-:Y:S01]  /*08b0*/  IMAD.MOV.U32 R23, RZ, RZ, RZ ;  /* 0x000000ffff177224 */ /* 0x000fe200078e00ff */
[----:B------:R-:W-:-:S02]  /*08c0*/  R2UR UR18, R6 ;  /* 0x00000000061272ca */ /* 0x000fc400000e0000 */
[----:B------:R-:W-:Y:S02]  /*08d0*/  CS2R R26, SRZ ;  /* 0x00000000001a7805 */ /* 0x000fe4000001ff00 */
[----:B------:R-:W-:Y:S01]  /*08e0*/  LOP3.LUT R8, R2, 0xf, RZ, 0xc0, !PT ;  /* 0x0000000f02087812 */ /* 0x000fe200078ec0ff */
[----:B------:R-:W-:Y:S01]  /*08f0*/  IMAD R6, R3, UR4, RZ ;  /* 0x0000000403067c24 */ /* 0x000fe2000f8e02ff */
[----:B------:R-:W-:Y:S01]  /*0900*/  ISETP.NE.U32.AND P0, PT, R11, RZ, PT ;  /* 0x000000ff0b00720c */ /* 0x000fe20003f05070 */
[----:B------:R-:W2:Y:S01]  /*0910*/  LDC R14, c[0x0][0x268] ;  /* 0x00009a00ff0e7b82 */ /* 0x000ea20000000800 */
[--C-:B------:R-:W-:Y:S01]  /*0920*/  SHF.R.U32.HI R19, RZ, 0x5, R2.reuse ;  /* 0x00000005ff137819 */ /* 0x100fe20000011602 */
[----:B------:R-:W-:Y:S01]  /*0930*/  ULDC.64 UR4, c[0x0][0x218] ;  /* 0x0000860000047ab9 */ /* 0x000fe20000000a00 */
[----:B------:R-:W-:Y:S02]  /*0940*/  SHF.R.U32.HI R11, RZ, 0x4, R2 ;  /* 0x00000004ff0b7819 */ /* 0x000fe40000011602 */
[----:B------:R-:W-:-:S02]  /*0950*/  CS2R R28, SRZ ;  /* 0x00000000001c7805 */ /* 0x000fc4000001ff00 */
[----:B------:R-:W-:Y:S02]  /*0960*/  MOV R21, RZ ;  /* 0x000000ff00157202 */ /* 0x000fe40000000f00 */
[----:B------:R-:W-:Y:S02]  /*0970*/  CS2R R30, SRZ ;  /* 0x00000000001e7805 */ /* 0x000fe4000001ff00 */
[----:B------:R-:W-:Y:S01]  /*0980*/  CS2R R32, SRZ ;  /* 0x0000000000207805 */ /* 0x000fe2000001ff00 */
[----:B0-----:R-:W-:Y:S01]  /*0990*/  IMAD R16, R16, UR15, RZ ;  /* 0x0000000f10107c24 */ /* 0x001fe2000f8e02ff */
[----:B------:R-:W-:Y:S02]  /*09a0*/  CS2R R34, SRZ ;  /* 0x0000000000227805 */ /* 0x000fe4000001ff00 */
[----:B------:R-:W-:Y:S02]  /*09b0*/  CS2R R36, SRZ ;  /* 0x0000000000247805 */ /* 0x000fe4000001ff00 */
[----:B------:R-:W-:Y:S01]  /*09c0*/  CS2R R38, SRZ ;  /* 0x0000000000267805 */ /* 0x000fe2000001ff00 */
[C---:B------:R-:W-:Y:S01]  /*09d0*/  IMAD.SHL.U32 R3, R16.reuse, 0x2, RZ ;  /* 0x0000000210037824 */ /* 0x040fe200078e00ff */
[----:B------:R-:W-:Y:S01]  /*09e0*/  UMOV UR10, 0xfffffffe ;  /* 0xfffffffe000a7882 */ /* 0x000fe20000000000 */
[----:B------:R-:W-:Y:S01]  /*09f0*/  IMAD.HI R16, R16, 0x2, RZ ;  /* 0x0000000210107827 */ /* 0x000fe200078e02ff */
[----:B------:R-:W-:Y:S01]  /*0a00*/  UMOV UR11, 0x7fffffdf ;  /* 0x7fffffdf000b7882 */ /* 0x000fe20000000000 */
[----:B------:R-:W-:-:S02]  /*0a10*/  ULDC UR19, c[0x0][0x238] ;  /* 0x00008e0000137ab9 */ /* 0x000fc40000000800 */
[----:B-1----:R-:W-:Y:S02]  /*0a20*/  IMAD R12, R12, UR15, RZ ;  /* 0x0000000f0c0c7c24 */ /* 0x002fe4000f8e02ff */
[----:B------:R-:W-:Y:S01]  /*0a30*/  IMAD R9, R8, R13, RZ ;  /* 0x0000000d08097224 */ /* 0x000fe200078e02ff */
[----:B------:R-:W-:Y:S01]  /*0a40*/  SHF.L.U32 R8, R6, 0x1, RZ ;  /* 0x0000000106087819 */ /* 0x000fe200000006ff */
[----:B------:R-:W-:Y:S02]  /*0a50*/  IMAD.SHL.U32 R7, R12, 0x2, RZ ;  /* 0x000000020c077824 */ /* 0x000fe400078e00ff */
[----:B------:R-:W-:Y:S01]  /*0a60*/  IMAD.SHL.U32 R10, R9, 0x2, RZ ;  /* 0x00000002090a7824 */ /* 0x000fe200078e00ff */
[----:B------:R-:W-:Y:S01]  /*0a70*/  IADD3 R15, P1, P2, R8, UR4, R3 ;  /* 0x00000004080f7c10 */ /* 0x000fe2000fa3e003 */
[----:B------:R-:W-:Y:S01]  /*0a80*/  IMAD.HI R12, R12, 0x2, RZ ;  /* 0x000000020c0c7827 */ /* 0x000fe200078e02ff */
[----:B------:R-:W-:Y:S01]  /*0a90*/  SGXT.U32 R8, R19, 0x3 ;  /* 0x000000031308781a */ /* 0x000fe20000000000 */
[----:B------:R-:W-:Y:S01]  /*0aa0*/  UIADD3 UR4, UR14, 0x2000, URZ ;  /* 0x000020000e047890 */ /* 0x000fe2000fffe03f */
[----:B------:R-:W-:Y:S01]  /*0ab0*/  SGXT.U32 R3, R11, 0x4 ;  /* 0x000000040b03781a */ /* 0x000fe20000000000 */
[----:B------:R-:W-:Y:S01]  /*0ac0*/  IMAD.HI R9, R9, 0x2, RZ ;  /* 0x0000000209097827 */ /* 0x000fe200078e02ff */
[----:B------:R-:W-:Y:S01]  /*0ad0*/  IADD3 R24, P3, P4, R10, UR6, R7 ;  /* 0x000000060a187c10 */ /* 0x000fe2000fc7e007 */
[----:B------:R-:W-:Y:S01]  /*0ae0*/  USHF.R.U32.HI UR4, URZ, 0x4, UR4 ;  /* 0x000000043f047899 */ /* 0x000fe20008011604 */
[----:B------:R-:W-:Y:S01]  /*0af0*/  SEL R11, RZ, 0x90, !P0 ;  /* 0x00000090ff0b7807 */ /* 0x000fe20004000000 */
[----:B------:R-:W-:Y:S01]  /*0b00*/  IMAD.HI R7, R6, 0x2, RZ ;  /* 0x0000000206077827 */ /* 0x000fe200078e02ff */
[----:B------:R-:W-:Y:S01]  /*0b10*/  IADD3.X R12, R9, UR7, R12, P3, P4 ;  /* 0x00000007090c7c10 */ /* 0x000fe20009fe840c */
[----:B------:R-:W-:Y:S01]  /*0b20*/  USGXT.U32 UR6, UR4, 0xe ;  /* 0x0000000e0406789a */ /* 0x000fe20008000000 */
[----:B------:R-:W-:Y:S01]  /*0b30*/  LOP3.LUT R22, R11, 0x17e, R22, 0x78, !PT ;  /* 0x0000017e0b167812 */ /* 0x000fe200078e7816 */
[----:B------:R-:W-:Y:S01]  /*0b40*/  IMAD R20, R8, R17, RZ ;  /* 0x0000001108147224 */ /* 0x000fe200078e02ff */
[----:B------:R-:W-:Y:S01]  /*0b50*/  IADD3.X R16, R7, UR5, R16, P1, P2 ;  /* 0x0000000507107c10 */ /* 0x000fe20008fe4410 */
[----:B--2---:R-:W-:Y:S01]  /*0b60*/  IMAD R19, R3, R14, RZ ;  /* 0x0000000e03137224 */ /* 0x004fe200078e02ff */
[----:B------:R-:W-:Y:S01]  /*0b70*/  UMOV UR7, URZ ;  /* 0x0000003f00077c82 */ /* 0x000fe20008000000 */
[----:B------:R-:W-:Y:S01]  /*0b80*/  UMOV UR4, URZ ;  /* 0x0000003f00047c82 */ /* 0x000fe20008000000 */
[----:B------:R-:W-:Y:S01]  /*0b90*/  LEA R3, R17, R20, 0x3 ;  /* 0x0000001411037211 */ /* 0x000fe200078e18ff */
[----:B------:R-:W-:Y:S01]  /*0ba0*/  IMAD R7, R14, 0x10, R19 ;  /* 0x000000100e077824 */ /* 0x000fe200078e0213 */
[-C--:B------:R-:W-:Y:S01]  /*0bb0*/  LEA R14, P0, R20, R15.reuse, 0x1 ;  /* 0x0000000f140e7211 */ /* 0x080fe200078008ff */
[----:B------:R-:W-:Y:S01]  /*0bc0*/  UIADD3.64 UR10, UR6, -UR10, URZ ;  /* 0x8000000a060a7297 */ /* 0x000fe2000fffe03f */
[----:B------:R-:W-:-:S02]  /*0bd0*/  LEA R10, P1, R3, R15, 0x1 ;  /* 0x0000000f030a7211 */ /* 0x000fc400078208ff */
[-C--:B------:R-:W-:Y:S02]  /*0be0*/  LEA R8, P2, R19, R24.reuse, 0x1 ;  /* 0x0000001813087211 */ /* 0x080fe400078408ff */
[----:B------:R-:W-:Y:S02]  /*0bf0*/  LEA R6, P3, R7, R24, 0x1 ;  /* 0x0000001807067211 */ /* 0x000fe400078608ff */
[----:B------:R-:W-:Y:S02]  /*0c00*/  CS2R R24, SRZ ;  /* 0x0000000000187805 */ /* 0x000fe4000001ff00 */
[-C--:B------:R-:W-:Y:S01]  /*0c10*/  LEA.HI.X.SX32 R15, R20, R16.reuse, 0x1, P0 ;  /* 0x00000010140f7211 */ /* 0x080fe200000f0eff */
[----:B------:R-:W-:Y:S01]  /*0c20*/  IMAD.MOV.U32 R20, RZ, RZ, -0x800000 ;  /* 0xff800000ff147424 */ /* 0x000fe200078e00ff */
[----:B------:R-:W-:Y:S01]  /*0c30*/  LEA.HI.X.SX32 R11, R3, R16, 0x1, P1 ;  /* 0x00000010030b7211 */ /* 0x000fe200008f0eff */
[----:B------:R-:W-:Y:S01]  /*0c40*/  IMAD.MOV.U32 R16, RZ, RZ, 0x3f800000 ;  /* 0x3f800000ff107424 */ /* 0x000fe200078e00ff */
[-C--:B------:R-:W-:Y:S01]  /*0c50*/  LEA.HI.X.SX32 R9, R19, R12.reuse, 0x1, P2 ;  /* 0x0000000c13097211 */ /* 0x080fe200010f0eff */
[----:B------:R-:W-:Y:S01]  /*0c60*/  IMAD.MOV.U32 R19, RZ, RZ, 0x3f800000 ;  /* 0x3f800000ff137424 */ /* 0x000fe200078e00ff */
[----:B------:R-:W-:-:S07]  /*0c70*/  LEA.HI.X.SX32 R7, R7, R12, 0x1, P3 ;  /* 0x0000000c07077211 */ /* 0x000fce00018f0eff */
.L_x_1:
[----:B------:R-:W-:-:S04]  /*0c80*/  IMAD.WIDE R40, R21, 0x2, R14 ;  /* 0x0000000215287825 */ /* 0x000fc800078e020e */
[----:B------:R-:W-:Y:S02]  /*0c90*/  IMAD.WIDE R42, R21, 0x2, R10 ;  /* 0x00000002152a7825 */ /* 0x000fe400078e020a */
[----:B------:R-:W2:Y:S04]  /*0ca0*/  LDG.E.U16 R41, desc[UR16][R40.64] ;  /* 0x0000001028297981 */ /* 0x000ea8000c1e1500 */
[----:B------:R-:W3:Y:S01]  /*0cb0*/  LDG.E.U16 R43, desc[UR16][R42.64] ;  /* 0x000000102a2b7981 */ /* 0x000ee2000c1e1500 */
[C---:B------:R-:W-:Y:S01]  /*0cc0*/  IMAD.WIDE R50, R23.reuse, 0x2, R8 ;  /* 0x0000000217327825 */ /* 0x040fe200078e0208 */
[----:B------:R-:W-:Y:S01]  /*0cd0*/  USHF.L.U32 UR5, UR18, 0x6, URZ ;  /* 0x0000000612057899 */ /* 0x000fe2000800063f */
[----:B------:R-:W-:Y:S02]  /*0ce0*/  BAR.SYNC.DEFER_BLOCKING 0x0 ;  /* 0x0000000000007b1d */ /* 0x000fe40000010000 */
[----:B------:R-:W-:Y:S01]  /*0cf0*/  IMAD.WIDE R52, R23, 0x2, R6 ;  /* 0x0000000217347825 */ /* 0x000fe200078e0206 */
[----:B------:R-:W-:-:S04]  /*0d00*/  ULOP3.LUT UR5, UR5, 0x100, URZ, 0xc0, !UPT ;  /* 0x0000010005057892 */ /* 0x000fc8000f8ec03f */
[----:B------:R-:W-:-:S04]  /*0d10*/  ULEA.HI UR5, UR14, UR5, URZ, 0x1c ;  /* 0x000000050e057291 */ /* 0x000fc8000f8fe03f */
[----:B------:R-:W-:Y:S01]  /*0d20*/  ULOP3.LUT UR8, UR5, 0x3fff, URZ, 0xc0, !UPT ;  /* 0x00003fff05087892 */ /* 0x000fe2000f8ec03f */
[----:B------:R-:W-:Y:S01]  /*0d30*/  UMOV UR22, UR6 ;  /* 0x0000000600167c82 */ /* 0x000fe20008000000 */
[----:B------:R-:W-:Y:S01]  /*0d40*/  UMOV UR23, 0x80000020 ;  /* 0x8000002000177882 */ /* 0x000fe20000000000 */
[----:B------:R-:W-:-:S04]  /*0d50*/  UMOV UR21, 0x40000040 ;  /* 0x4000004000157882 */ /* 0x000fc80000000000 */
[----:B------:R-:W-:Y:S01]  /*0d60*/  UMOV UR20, UR8 ;  /* 0x0000000800147c82 */ /* 0x000fe20008000000 */
[----:B------:R-:W-:Y:S01]  /*0d70*/  UMOV UR12, 0x80 ;  /* 0x00000080000c7882 */ /* 0x000fe20000000000 */
[----:B------:R-:W-:Y:S01]  /*0d80*/  UMOV UR13, 0x40000040 ;  /* 0x40000040000d7882 */ /* 0x000fe20000000000 */
[----:B------:R-:W-:Y:S02]  /*0d90*/  UMOV UR9, URZ ;  /* 0x0000003f00097c82 */ /* 0x000fe40008000000 */
[----:B------:R-:W-:Y:S01]  /*0da0*/  UIADD3.64 UR8, UR8, UR12, URZ ;  /* 0x0000000c08087297 */ /* 0x000fe2000fffe03f */
[----:B--2---:R-:W-:Y:S04]  /*0db0*/  STS.U16 [R18+UR14+0x2000], R41 ;  /* 0x0020002912007988 */ /* 0x004fe8000800040e */
[----:B---3--:R0:W-:Y:S01]  /*0dc0*/  STS.U16 [R18+UR14+0x2200], R43 ;  /* 0x0022002b12007988 */ /* 0x0081e2000800040e */
[----:B------:R1:W-:Y:S06]  /*0dd0*/  MEMBAR.ALL.CTA ;  /* 0x0000000000007992 */ /* 0x0003ec0000008000 */
[----:B-1----:R-:W1:Y:S02]  /*0de0*/  FENCE.VIEW.ASYNC.S ;  /* 0x00000000000073c6 */ /* 0x002e640000000000 */
[----:B-1----:R-:W-:Y:S06]  /*0df0*/  BAR.SYNC.DEFER_BLOCKING 0x0 ;  /* 0x0000000000007b1d */ /* 0x002fec0000010000 */
[----:B------:R1:W2:Y:S04]  /*0e00*/  LDG.E.U16 R3, desc[UR16][R50.64] ;  /* 0x0000001032037981 */ /* 0x0002a8000c1e1500 */
[----:B------:R3:W4:Y:S01]  /*0e10*/  LDG.E.U16 R49, desc[UR16][R52.64] ;  /* 0x0000001034317981 */ /* 0x000722000c1e1500 */
[----:B0-----:R-:W-:Y:S01]  /*0e20*/  WARPGROUP.ARRIVE ;  /* 0x00000000000079c5 */ /* 0x001fe20000000000 */
[----:B------:R-:W-:Y:S01]  /*0e30*/  UIADD3 UR4, UR4, 0x10, URZ ;  /* 0x0000001004047890 */ /* 0x000fe2000fffe03f */
[----:B------:R-:W-:Y:S01]  /*0e40*/  LEA R21, R17, R21, 0x4 ;  /* 0x0000001511157211 */ /* 0x000fe200078e20ff */
[----:B------:R-:W-:-:S03]  /*0e50*/  IMAD R23, R13, 0x10, R23 ;  /* 0x000000100d177824 */ /* 0x000fc600078e0217 */
[----:B------:R-:W-:Y:S01]  /*0e60*/  HGMMA.64x16x16.F32 R40, gdesc[UR20].tnspA, RZ, !UPT ;  /* 0x20200000142879f0 */ /* 0x000fe2000c7008ff */
[----:B------:R-:W-:Y:S01]  /*0e70*/  UMOV UR22, UR6 ;  /* 0x0000000600167c82 */ /* 0x000fe20008000000 */
[----:B------:R-:W-:Y:S01]  /*0e80*/  UMOV UR23, 0xc0000010 ;  /* 0xc000001000177882 */ /* 0x000fe20000000000 */
[----:B------:R-:W-:Y:S01]  /*0e90*/  ISETP.LE.AND P0, PT, R5, UR4, PT ;  /* 0x0000000405007c0c */ /* 0x000fe2000bf03270 */
[----:B------:R-:W-:Y:S03]  /*0ea0*/  HGMMA.64x16x16.F32 R40, gdesc[UR8].tnspA, R40, gsb0 ;  /* 0x20200000082879f0 */ /* 0x000fe60008000828 */
[----:B------:R-:W-:Y:S02]  /*0eb0*/  WARPGROUP.DEPBAR.LE gsb0, 0x0 ;  /* 0x00008000000079c5 */ /* 0x000fe40000010000 */
[----:B------:R-:W-:Y:S01]  /*0ec0*/  FMUL R12, R40, UR19 ;  /* 0x00000013280c7c20 */ /* 0x000fe20008400000 */
[----:B-1----:R-:W-:Y:S01]  /*0ed0*/  FMUL R51, R41, UR19 ;  /* 0x0000001329337c20 */ /* 0x002fe20008400000 */
[----:B------:R-:W-:Y:S04]  /*0ee0*/  BAR.SYNC.DEFER_BLOCKING 0x0 ;  /* 0x0000000000007b1d */ /* 0x000fe80000010000 */
[----:B------:R-:W-:Y:S01]  /*0ef0*/  FMNMX R51, R12, R51, !PT ;  /* 0x000000330c337209 */ /* 0x000fe20007800000 */
[----:B------:R-:W-:-:S05]  /*0f00*/  FMUL R12, R44, UR19 ;  /* 0x000000132c0c7c20 */ /* 0x000fca0008400000 */
[----:B------:R-:W-:Y:S01]  /*0f10*/  FMNMX R51, R12, R51, !PT ;  /* 0x000000330c337209 */ /* 0x000fe20007800000 */
[----:B------:R-:W-:-:S05]  /*0f20*/  FMUL R12, R45, UR19 ;  /* 0x000000132d0c7c20 */ /* 0x000fca0008400000 */
[----:B------:R-:W-:Y:S01]  /*0f30*/  FMNMX R50, R12, R51, !PT ;  /* 0x000000330c327209 */ /* 0x000fe20007800000 */
[----:B------:R-:W-:-:S04]  /*0f40*/  FMUL R12, R42, UR19 ;  /* 0x000000132a0c7c20 */ /* 0x000fc80008400000 */
[----:B------:R-:W3:Y:S02]  /*0f50*/  SHFL.BFLY PT, R51, R50, 0x2, 0x1f ;  /* 0x0c401f0032337f89 */ /* 0x000ee400000e0000 */
[----:B---3--:R-:W-:-:S05]  /*0f60*/  FMNMX R52, R50, R51, !PT ;  /* 0x0000003332347209 */ /* 0x008fca0007800000 */
[----:B------:R-:W0:Y:S02]  /*0f70*/  SHFL.BFLY PT, R51, R52, 0x1, 0x1f ;  /* 0x0c201f0034337f89 */ /* 0x000e2400000e0000 */
[----:B0-----:R-:W-:Y:S01]  /*0f80*/  FMNMX R53, R52, R51, !PT ;  /* 0x0000003334357209 */ /* 0x001fe20007800000 */
[----:B------:R-:W-:-:S05]  /*0f90*/  FMUL R51, R43, UR19 ;  /* 0x000000132b337c20 */ /* 0x000fca0008400000 */
[----:B------:R-:W-:Y:S01]  /*0fa0*/  FMNMX R51, R12, R51, !PT ;  /* 0x000000330c337209 */ /* 0x000fe20007800000 */
[----:B------:R-:W-:-:S05]  /*0fb0*/  FMUL R12, R46, UR19 ;  /* 0x000000132e0c7c20 */ /* 0x000fca0008400000 */
[----:B------:R-:W-:Y:S01]  /*0fc0*/  FMNMX R51, R12, R51, !PT ;  /* 0x000000330c337209 */ /* 0x000fe20007800000 */
[----:B------:R-:W-:-:S05]  /*0fd0*/  FMUL R12, R47, UR19 ;  /* 0x000000132f0c7c20 */ /* 0x000fca0008400000 */
[----:B------:R-:W-:-:S05]  /*0fe0*/  FMNMX R51, R12, R51, !PT ;  /* 0x000000330c337209 */ /* 0x000fca0007800000 */
[----:B------:R-:W0:Y:S02]  /*0ff0*/  SHFL.BFLY PT, R12, R51, 0x2, 0x1f ;  /* 0x0c401f00330c7f89 */ /* 0x000e2400000e0000 */
[----:B0-----:R-:W-:Y:S02]  /*1000*/  FMNMX R50, R51, R12, !PT ;  /* 0x0000000c33327209 */ /* 0x001fe40007800000 */
[----:B------:R-:W-:-:S03]  /*1010*/  FMNMX R12, R53, R48, !PT ;  /* 0x00000030350c7209 */ /* 0x000fc60007800000 */
[----:B------:R-:W0:Y:S02]  /*1020*/  SHFL.BFLY PT, R55, R50, 0x1, 0x1f ;  /* 0x0c201f0032377f89 */ /* 0x000e2400000e0000 */
[--C-:B------:R-:W-:Y:S01]  /*1030*/  FFMA R40, R40, UR19, -R12.reuse ;  /* 0x0000001328287c23 */ /* 0x100fe2000800080c */
[--C-:B------:R-:W-:Y:S01]  /*1040*/  FFMA R41, R41, UR19, -R12.reuse ;  /* 0x0000001329297c23 */ /* 0x100fe2000800080c */
[--C-:B------:R-:W-:Y:S01]  /*1050*/  FFMA R44, R44, UR19, -R12.reuse ;  /* 0x000000132c2c7c23 */ /* 0x100fe2000800080c */
[----:B------:R-:W-:Y:S01]  /*1060*/  FFMA R45, R45, UR19, -R12 ;  /* 0x000000132d2d7c23 */ /* 0x000fe2000800080c */
[----:B------:R-:W-:Y:S01]  /*1070*/  FMUL R40, R40, 1.4426950216293334961 ;  /* 0x3fb8aa3b28287820 */ /* 0x000fe20000400000 */
[----:B------:R-:W-:Y:S01]  /*1080*/  FMUL R41, R41, 1.4426950216293334961 ;  /* 0x3fb8aa3b29297820 */ /* 0x000fe20000400000 */
[----:B------:R-:W-:Y:S01]  /*1090*/  FMUL R44, R44, 1.4426950216293334961 ;  /* 0x3fb8aa3b2c2c7820 */ /* 0x000fe20000400000 */
[----:B------:R-:W-:-:S03]  /*10a0*/  FMUL R45, R45, 1.4426950216293334961 ;  /* 0x3fb8aa3b2d2d7820 */ /* 0x000fc60000400000 */
[----:B------:R-:W-:Y:S08]  /*10b0*/  MUFU.EX2 R40, R40 ;  /* 0x0000002800287308 */ /* 0x000ff00000000800 */
[----:B------:R-:W1:Y:S01]  /*10c0*/  MUFU.EX2 R41, R41 ;  /* 0x0000002900297308 */ /* 0x000e620000000800 */
[----:B0-----:R-:W-:-:S04]  /*10d0*/  FMNMX R55, R50, R55, !PT ;  /* 0x0000003732377209 */ /* 0x001fc80007800000 */
[----:B------:R-:W-:-:S03]  /*10e0*/  FMNMX R51, R55, R20, !PT ;  /* 0x0000001437337209 */ /* 0x000fc60007800000 */
[----:B------:R-:W0:Y:S02]  /*10f0*/  MUFU.EX2 R44, R44 ;  /* 0x0000002c002c7308 */ /* 0x000e240000000800 */
[----:B------:R-:W-:Y:S01]  /*1100*/  FFMA R42, R42, UR19, -R51 ;  /* 0x000000132a2a7c23 */ /* 0x000fe20008000833 */
[----:B------:R-:W-:-:S03]  /*1110*/  FADD R20, -R51, R20 ;  /* 0x0000001433147221 */ /* 0x000fc60000000100 */
[----:B------:R-:W-:Y:S01]  /*1120*/  FMUL R50, R42, 1.4426950216293334961 ;  /* 0x3fb8aa3b2a327820 */ /* 0x000fe20000400000 */
[----:B------:R-:W-:Y:S01]  /*1130*/  FFMA R42, R43, UR19, -R51 ;  /* 0x000000132b2a7c23 */ /* 0x000fe20008000833 */
[----:B------:R-:W3:Y:S01]  /*1140*/  MUFU.EX2 R45, R45 ;  /* 0x0000002d002d7308 */ /* 0x000ee20000000800 */
[----:B------:R-:W-:Y:S01]  /*1150*/  FMUL R20, R20, 1.4426950216293334961 ;  /* 0x3fb8aa3b14147820 */ /* 0x000fe20000400000 */
[----:B-1----:R-:W-:Y:S01]  /*1160*/  FADD R57, R40, R41 ;  /* 0x0000002928397221 */ /* 0x002fe20000000000 */
[----:B------:R-:W-:Y:S01]  /*1170*/  FMUL R52, R42, 1.4426950216293334961 ;  /* 0x3fb8aa3b2a347820 */ /* 0x000fe20000400000 */
[----:B------:R-:W-:Y:S01]  /*1180*/  FFMA R42, R46, UR19, -R51 ;  /* 0x000000132e2a7c23 */ /* 0x000fe20008000833 */
[----:B------:R-:W-:-:S03]  /*1190*/  F2FP.F16.F32.PACK_AB R40, R41, R40 ;  /* 0x000000282928723e */ /* 0x000fc600000000ff */
[----:B------:R-:W-:Y:S01]  /*11a0*/  FMUL R54, R42, 1.4426950216293334961 ;  /* 0x3fb8aa3b2a367820 */ /* 0x000fe20000400000 */
[----:B------:R-:W-:Y:S01]  /*11b0*/  FFMA R42, R47, UR19, -R51 ;  /* 0x000000132f2a7c23 */ /* 0x000fe20008000833 */
[----:B------:R-:W-:Y:S03]  /*11c0*/  MUFU.EX2 R43, R50 ;  /* 0x00000032002b7308 */ /* 0x000fe60000000800 */
[----:B------:R-:W-:Y:S01]  /*11d0*/  FMUL R55, R42, 1.4426950216293334961 ;  /* 0x3fb8aa3b2a377820 */ /* 0x000fe20000400000 */
[----:B------:R-:W-:Y:S01]  /*11e0*/  FADD R42, -R12, R48 ;  /* 0x000000300c2a7221 */ /* 0x000fe20000000100 */
[----:B--2---:R3:W-:Y:S03]  /*11f0*/  STS.U16 [R22+UR14+0x2000], R3 ;  /* 0x0020000316007988 */ /* 0x0047e6000800040e */
[----:B------:R-:W1:Y:S01]  /*1200*/  MUFU.EX2 R46, R52 ;  /* 0x00000034002e7308 */ /* 0x000e620000000800 */
[----:B------:R-:W-:Y:S01]  /*1210*/  FMUL R53, R42, 1.4426950216293334961 ;  /* 0x3fb8aa3b2a357820 */ /* 0x000fe20000400000 */
[----:B----4-:R-:W-:Y:S01]  /*1220*/  STS.U16 [R22+UR14+0x2200], R49 ;  /* 0x0022003116007988 */ /* 0x010fe2000800040e */
[----:B0-----:R-:W-:Y:S01]  /*1230*/  FADD R42, R44, R57 ;  /* 0x000000392c2a7221 */ /* 0x001fe20000000000 */
[----:B------:R0:W-:Y:S06]  /*1240*/  MEMBAR.ALL.CTA ;  /* 0x0000000000007992 */ /* 0x0001ec0000008000 */
[----:B0-----:R-:W0:Y:S01]  /*1250*/  FENCE.VIEW.ASYNC.S ;  /* 0x00000000000073c6 */ /* 0x001e220000000000 */
[----:B------:R-:W2:Y:S01]  /*1260*/  MUFU.EX2 R47, R54 ;  /* 0x00000036002f7308 */ /* 0x000ea20000000800 */
[C---:B---3--:R-:W-:Y:S01]  /*1270*/  FADD R3, R45.reuse, R42 ;  /* 0x0000002a2d037221 */ /* 0x048fe20000000000 */
[----:B------:R-:W-:-:S06]  /*1280*/  F2FP.F16.F32.PACK_AB R42, R45, R44 ;  /* 0x0000002c2d2a723e */ /* 0x000fcc00000000ff */
[----:B------:R-:W3:Y:S01]  /*1290*/  MUFU.EX2 R53, R53 ;  /* 0x0000003500357308 */ /* 0x000ee20000000800 */
[----:B-1----:R-:W-:Y:S01]  /*12a0*/  FADD R44, R43, R46 ;  /* 0x0000002e2b2c7221 */ /* 0x002fe20000000000 */
[----:B------:R-:W-:-:S06]  /*12b0*/  F2FP.F16.F32.PACK_AB R41, R46, R43 ;  /* 0x0000002b2e29723e */ /* 0x000fcc00000000ff */
[----:B------:R-:W1:Y:S01]  /*12c0*/  MUFU.EX2 R20, R20 ;  /* 0x0000001400147308 */ /* 0x000e620000000800 */
[----:B--2---:R-:W-:Y:S02]  /*12d0*/  FADD R45, R47, R44 ;  /* 0x0000002c2f2d7221 */ /* 0x004fe40000000000 */
[----:B0-----:R-:W0:Y:S05]  /*12e0*/  SHFL.BFLY PT, R44, R3, 0x2, 0x1f ;  /* 0x0c401f00032c7f89 */ /* 0x001e2a00000e0000 */
[----:B------:R-:W2:Y:S01]  /*12f0*/  MUFU.EX2 R48, R55 ;  /* 0x0000003700307308 */ /* 0x000ea20000000800 */
[-C--:B---3--:R-:W-:Y:S01]  /*1300*/  FMUL R24, R24, R53.reuse ;  /* 0x0000003518187220 */ /* 0x088fe20000400000 */
[-C--:B------:R-:W-:Y:S01]  /*1310*/  FMUL R25, R25, R53.reuse ;  /* 0x0000003519197220 */ /* 0x080fe20000400000 */
[-C--:B------:R-:W-:Y:S01]  /*1320*/  FMUL R28, R28, R53.reuse ;  /* 0x000000351c1c7220 */ /* 0x080fe20000400000 */
[-C--:B------:R-:W-:Y:S01]  /*1330*/  FMUL R29, R29, R53.reuse ;  /* 0x000000351d1d7220 */ /* 0x080fe20000400000 */
[-C--:B------:R-:W-:Y:S01]  /*1340*/  FMUL R32, R32, R53.reuse ;  /* 0x0000003520207220 */ /* 0x080fe20000400000 */
[-C--:B------:R-:W-:Y:S01]  /*1350*/  FMUL R33, R33, R53.reuse ;  /* 0x0000003521217220 */ /* 0x080fe20000400000 */
[-C--:B------:R-:W-:Y:S01]  /*1360*/  FMUL R36, R36, R53.reuse ;  /* 0x0000003524247220 */ /* 0x080fe20000400000 */
[----:B------:R-:W-:Y:S01]  /*1370*/  FMUL R37, R37, R53 ;  /* 0x0000003525257220 */ /* 0x000fe20000400000 */
[-C--:B-1----:R-:W-:Y:S01]  /*1380*/  FMUL R26, R26, R20.reuse ;  /* 0x000000141a1a7220 */ /* 0x082fe20000400000 */
[-C--:B------:R-:W-:Y:S01]  /*1390*/  FMUL R27, R27, R20.reuse ;  /* 0x000000141b1b7220 */ /* 0x080fe20000400000 */
[-C--:B------:R-:W-:Y:S01]  /*13a0*/  FMUL R30, R30, R20.reuse ;  /* 0x000000141e1e7220 */ /* 0x080fe20000400000 */
[-C--:B------:R-:W-:Y:S01]  /*13b0*/  FMUL R31, R31, R20.reuse ;  /* 0x000000141f1f7220 */ /* 0x080fe20000400000 */
[-C--:B------:R-:W-:Y:S01]  /*13c0*/  FMUL R34, R34, R20.reuse ;  /* 0x0000001422227220 */ /* 0x080fe20000400000 */
[-C--:B------:R-:W-:Y:S01]  /*13d0*/  FMUL R35, R35, R20.reuse ;  /* 0x0000001423237220 */ /* 0x080fe20000400000 */
[-C--:B------:R-:W-:Y:S01]  /*13e0*/  FMUL R38, R38, R20.reuse ;  /* 0x0000001426267220 */ /* 0x080fe20000400000 */
[----:B------:R-:W-:Y:S01]  /*13f0*/  FMUL R39, R39, R20 ;  /* 0x0000001427277220 */ /* 0x000fe20000400000 */
[C---:B--2---:R-:W-:Y:S01]  /*1400*/  FADD R45, R48.reuse, R45 ;  /* 0x0000002d302d7221 */ /* 0x044fe20000000000 */
[----:B------:R-:W-:Y:S01]  /*1410*/  F2FP.F16.F32.PACK_AB R43, R48, R47 ;  /* 0x0000002f302b723e */ /* 0x000fe200000000ff */
[----:B------:R-:W-:Y:S01]  /*1420*/  BAR.SYNC.DEFER_BLOCKING 0x0 ;  /* 0x0000000000007b1d */ /* 0x000fe20000010000 */
[----:B0-----:R-:W-:-:S05]  /*1430*/  FADD R44, R3, R44 ;  /* 0x0000002c032c7221 */ /* 0x001fca0000000000 */
[----:B------:R-:W0:Y:S04]  /*1440*/  SHFL.BFLY PT, R46, R45, 0x2, 0x1f ;  /* 0x0c401f002d2e7f89 */ /* 0x000e2800000e0000 */
[----:B------:R-:W1:Y:S01]  /*1450*/  SHFL.BFLY PT, R3, R44, 0x1, 0x1f ;  /* 0x0c201f002c037f89 */ /* 0x000e6200000e0000 */
[----:B------:R-:W-:-:S06]  /*1460*/  WARPGROUP.ARRIVE ;  /* 0x00000000000079c5 */ /* 0x000fcc0000000000 */
[----:B------:R-:W-:Y:S01]  /*1470*/  HGMMA.64x32x16.F32 R24, R40, gdesc[UR20], R24, gsb0 ;  /* 0x0060001428187df0 */ /* 0x000fe20008000818 */
[----:B0-----:R-:W-:Y:S01]  /*1480*/  FADD R45, R45, R46 ;  /* 0x0000002e2d2d7221 */ /* 0x001fe20000000000 */
[----:B-1----:R-:W-:-:S04]  /*1490*/  FADD R46, R44, R3 ;  /* 0x000000032c2e7221 */ /* 0x002fc80000000000 */
[----:B------:R-:W0:Y:S01]  /*14a0*/  SHFL.BFLY PT, R48, R45, 0x1, 0x1f ;  /* 0x0c201f002d307f89 */ /* 0x000e2200000e0000 */
[----:B------:R-:W-:Y:S01]  /*14b0*/  FFMA R16, R53, R16, R46 ;  /* 0x0000001035107223 */ /* 0x000fe2000000002e */
[----:B0-----:R-:W-:Y:S01]  /*14c0*/  FADD R3, R45, R48 ;  /* 0x000000302d037221 */ /* 0x001fe20000000000 */
[----:B------:R-:W-:-:S03]  /*14d0*/  IMAD.MOV.U32 R48, RZ, RZ, R12 ;  /* 0x000000ffff307224 */ /* 0x000fc600078e000c */
[----:B------:R-:W-:Y:S01]  /*14e0*/  FFMA R19, R20, R19, R3 ;  /* 0x0000001314137223 */ /* 0x000fe20000000003 */
[----:B------:R-:W-:Y:S01]  /*14f0*/  IMAD.MOV.U32 R3, RZ, RZ, R51 ;  /* 0x000000ffff037224 */ /* 0x000fe200078e0033 */
[----:B------:R-:W-:Y:S01]  /*1500*/  MOV R20, R51 ;  /* 0x0000003300147202 */ /* 0x000fe20000000f00 */
[----:B------:R-:W-:Y:S02]  /*1510*/  WARPGROUP.DEPBAR.LE gsb0, 0x0 ;  /* 0x00008000000079c5 */ /* 0x000fe40000010000 */
[----:B------:R-:W-:Y:S05]  /*1520*/  @!P0 BRA `(.L_x_1) ;  /* 0xfffffff400d48947 */ /* 0x000fea000383ffff */
.L_x_0:
[----:B------:R-:W-:Y:S02]  /*1530*/  IMAD.MOV.U32 R10, RZ, RZ, R19 ;  /* 0x000000ffff0a7224 */ /* 0x000fe400078e0013 */
[----:B------:R-:W-:Y:S01]  /*1540*/  FMUL R14, R31, 0.25 ;  /* 0x3e8000001f0e7820 */ /* 0x000fe20000400000 */
[----:B------:R-:W-:Y:S01]  /*1550*/  FMUL R6, R39, 0.25 ;  /* 0x3e80000027067820 */ /* 0x000fe20000400000 */
[----:B------:R-:W-:Y:S02]  /*1560*/  IMAD.MOV.U32 R9, RZ, RZ, R16 ;  /* 0x000000ffff097224 */ /* 0x000fe400078e0010 */
[----:B------:R-:W-:Y:S01]  /*1570*/  FMUL R5, R38, 0.25 ;  /* 0x3e80000026057820 */ /* 0x000fe20000400000 */
[----:B------:R-:W-:Y:S01]  /*1580*/  FSETP.GT.AND P0, PT, |R10|, 8.50705917302346158658e+37, PT ;  /* 0x7e8000000a00780b */ /* 0x000fe20003f04200 */
[----:B------:R-:W-:Y:S01]  /*1590*/  FMUL R13, R26, 0.25 ;  /* 0x3e8000001a0d7820 */ /* 0x000fe20000400000 */
[----:B------:R-:W-:Y:S01]  /*15a0*/  LOP3.LUT R15, R2, 0x7, RZ, 0xc0, !PT ;  /* 0x00000007020f7812 */ /* 0x000fe200078ec0ff */
[----:B------:R-:W-:Y:S01]  /*15b0*/  FMUL R19, R36, 0.25 ;  /* 0x3e80000024137820 */ /* 0x000fe20000400000 */
[----:B------:R-:W-:Y:S01]  /*15c0*/  FSEL R11, R14, R31, P0 ;  /* 0x0000001f0e0b7208 */ /* 0x000fe20000000000 */
[----:B------:R-:W-:Y:S01]  /*15d0*/  FMUL R14, R29, 0.25 ;  /* 0x3e8000001d0e7820 */ /* 0x000fe20000400000 */
[----:B------:R-:W-:Y:S01]  /*15e0*/  FSEL R7, R6, R39, P0 ;  /* 0x0000002706077208 */ /* 0x000fe20000000000 */
[----:B------:R-:W-:Y:S01]  /*15f0*/  FMUL R8, R35, 0.25 ;  /* 0x3e80000023087820 */ /* 0x000fe20000400000 */
[----:B------:R-:W-:Y:S01]  /*1600*/  FSETP.GT.AND P1, PT, |R9|, 8.50705917302346158658e+37, PT ;  /* 0x7e8000000900780b */ /* 0x000fe20003f24200 */
[----:B------:R-:W-:Y:S01]  /*1610*/  FMUL R17, R34, 0.25 ;  /* 0x3e80000022117820 */ /* 0x000fe20000400000 */
[----:B------:R-:W-:Y:S01]  /*1620*/  FSEL R6, R5, R38, P0 ;  /* 0x0000002605067208 */ /* 0x000fe20000000000 */
[----:B------:R-:W-:Y:S01]  /*1630*/  FMUL R5, R30, 0.25 ;  /* 0x3e8000001e057820 */ /* 0x000fe20000400000 */
[----:B------:R-:W-:Y:S01]  /*1640*/  FSEL R29, R14, R29, P1 ;  /* 0x0000001d0e1d7208 */ /* 0x000fe20000800000 */
[----:B------:R-:W-:Y:S01]  /*1650*/  IMAD.SHL.U32 R14, R2, 0x4, RZ ;  /* 0x00000004020e7824 */ /* 0x000fe200078e00ff */
[----:B------:R-:W-:Y:S01]  /*1660*/  LEA R16, R15, UR14, 0x4 ;  /* 0x0000000e0f107c11 */ /* 0x000fe2000f8e20ff */
[----:B------:R-:W-:Y:S01]  /*1670*/  BAR.SYNC.DEFER_BLOCKING 0x0 ;  /* 0x0000000000007b1d */ /* 0x000fe20000010000 */
[----:B------:R-:W-:Y:S01]  /*1680*/  FSEL R30, R5, R30, P0 ;  /* 0x0000001e051e7208 */ /* 0x000fe20000000000 */
[----:B------:R-:W-:Y:S01]  /*1690*/  FMUL R5, R32, 0.25 ;  /* 0x3e80000020057820 */ /* 0x000fe20000400000 */
[----:B------:R-:W-:Y:S01]  /*16a0*/  FSEL R26, R13, R26, P0 ;  /* 0x0000001a0d1a7208 */ /* 0x000fe20000000000 */
[----:B------:R-:W-:-:S02]  /*16b0*/  IMAD R15, R15, -0x8, R16 ;  /* 0xfffffff80f0f7824 */ /* 0x000fc400078e0210 */
[----:B------:R-:W-:Y:S01]  /*16c0*/  FMUL R13, R24, 0.25 ;  /* 0x3e800000180d7820 */ /* 0x000fe20000400000 */
[----:B------:R-:W-:Y:S01]  /*16d0*/  LOP3.LUT R14, R14, 0x1c0, RZ, 0xc0, !PT ;  /* 0x000001c00e0e7812 */ /* 0x000fe200078ec0ff */
[----:B------:R-:W-:Y:S01]  /*16e0*/  FMUL R18, R37, 0.25 ;  /* 0x3e80000025127820 */ /* 0x000fe20000400000 */
[----:B------:R-:W-:Y:S01]  /*16f0*/  FSEL R19, R19, R36, P1 ;  /* 0x0000002413137208 */ /* 0x000fe20000800000 */
[----:B------:R-:W0:Y:S01]  /*1700*/  LDC.64 R42, c[0x0][0x228] ;  /* 0x00008a00ff2a7b82 */ /* 0x000e220000000a00 */
[----:B------:R-:W-:Y:S01]  /*1710*/  FSEL R22, R5, R32, P1 ;  /* 0x0000002005167208 */ /* 0x000fe20000800000 */
[----:B------:R-:W-:Y:S01]  /*1720*/  FMUL R5, R28, 0.25 ;  /* 0x3e8000001c057820 */ /* 0x000fe20000400000 */
[----:B------:R-:W-:Y:S01]  /*1730*/  FSETP.GEU.AND P4, PT, |R10|, 1.175494350822287508e-38, PT ;  /* 0x008000000a00780b */ /* 0x000fe20003f8e200 */
[----:B------:R-:W-:Y:S01]  /*1740*/  ULDC.64 UR4, c[0x0][0x270] ;  /* 0x00009c0000047ab9 */ /* 0x000fe20000000a00 */
[----:B------:R-:W-:Y:S01]  /*1750*/  IADD3 R36, R14, R15, RZ ;  /* 0x0000000f0e247210 */ /* 0x000fe20007ffe0ff */
[----:B------:R-:W-:Y:S01]  /*1760*/  FMUL R14, R9, 8388608 ;  /* 0x4b000000090e7820 */ /* 0x000fe20000400000 */
[----:B------:R-:W-:Y:S01]  /*1770*/  FSEL R24, R13, R24, P1 ;  /* 0x000000180d187208 */ /* 0x000fe20000800000 */
[C---:B------:R-:W-:Y:S01]  /*1780*/  FMUL R13, R10.reuse, 8388608 ;  /* 0x4b0000000a0d7820 */ /* 0x040fe20000400000 */
[----:B------:R-:W-:Y:S01]  /*1790*/  FSETP.GEU.AND P2, PT, R9, 1.175494350822287508e-38, PT ;  /* 0x008000000900780b */ /* 0x000fe20003f4e000 */
[----:B------:R-:W-:Y:S01]  /*17a0*/  UIMAD UR4, UR15, UR4, URZ ;  /* 0x000000040f0472a4 */ /* 0x000fe2000f8e023f */
[----:B------:R-:W-:-:S02]  /*17b0*/  FSETP.GEU.AND P3, PT, R10, 1.175494350822287508e-38, PT ;  /* 0x008000000a00780b */ /* 0x000fc40003f6e000 */
[----:B------:R-:W-:Y:S01]  /*17c0*/  FSEL R35, R8, R35, P0 ;  /* 0x0000002308237208 */ /* 0x000fe20000000000 */
[----:B------:R-:W-:Y:S01]  /*17d0*/  FMUL R8, R27, 0.25 ;  /* 0x3e8000001b087820 */ /* 0x000fe20000400000 */
[----:B------:R-:W-:Y:S01]  /*17e0*/  FSEL R28, R5, R28, P1 ;  /* 0x0000001c051c7208 */ /* 0x000fe20000800000 */
[----:B------:R-:W-:Y:S01]  /*17f0*/  @!P4 FMUL R30, R30, 16777216 ;  /* 0x4b8000001e1ec820 */ /* 0x000fe20000400000 */
[----:B------:R-:W-:Y:S01]  /*1800*/  FSEL R5, R14, R9, !P2 ;  /* 0x000000090e057208 */ /* 0x000fe20005000000 */
[----:B------:R-:W-:Y:S01]  /*1810*/  @!P4 FMUL R26, R26, 16777216 ;  /* 0x4b8000001a1ac820 */ /* 0x000fe20000400000 */
[----:B------:R-:W-:Y:S01]  /*1820*/  FSEL R14, R13, R10, !P3 ;  /* 0x0000000a0d0e7208 */ /* 0x000fe20005800000 */
[----:B------:R-:W-:Y:S01]  /*1830*/  @P0 FMUL R10, R10, 0.25 ;  /* 0x3e8000000a0a0820 */ /* 0x000fe20000400000 */
[----:B------:R-:W-:Y:S01]  /*1840*/  FSEL R17, R17, R34, P0 ;  /* 0x0000002211117208 */ /* 0x000fe20000000000 */
[----:B------:R-:W-:Y:S01]  /*1850*/  VIADD R13, R5, 0xc0cafb0d ;  /* 0xc0cafb0d050d7836 */ /* 0x000fe20000000000 */
[----:B------:R-:W-:Y:S01]  /*1860*/  FSEL R27, R8, R27, P0 ;  /* 0x0000001b081b7208 */ /* 0x000fe20000000000 */
[----:B------:R-:W-:Y:S01]  /*1870*/  @!P4 FMUL R10, R10, 16777216 ;  /* 0x4b8000000a0ac820 */ /* 0x000fe20000400000 */
[C---:B------:R-:W-:Y:S01]  /*1880*/  FSETP.GEU.AND P0, PT, |R9|.reuse, 1.175494350822287508e-38, PT ;  /* 0x008000000900780b */ /* 0x040fe20003f0e200 */
[----:B------:R-:W-:Y:S01]  /*1890*/  @P1 FMUL R9, R9, 0.25 ;  /* 0x3e80000009091820 */ /* 0x000fe20000400000 */
[----:B------:R-:W-:Y:S01]  /*18a0*/  VIADD R15, R14, 0xc0cafb0d ;  /* 0xc0cafb0d0e0f7836 */ /* 0x000fe20000000000 */
[----:B------:R-:W1:Y:S01]  /*18b0*/  MUFU.RCP R32, R10 ;  /* 0x0000000a00207308 */ /* 0x000e620000001000 */
[----:B------:R-:W-:Y:S01]  /*18c0*/  FMUL R8, R33, 0.25 ;  /* 0x3e80000021087820 */ /* 0x000fe20000400000 */
[----:B------:R-:W-:Y:S01]  /*18d0*/  LOP3.LUT R31, R2, 0x8, RZ, 0xc0, !PT ;  /* 0x00000008021f7812 */ /* 0x000fe200078ec0ff */
[----:B------:R-:W-:Y:S01]  /*18e0*/  @!P4 FMUL R27, R27, 16777216 ;  /* 0x4b8000001b1bc820 */ /* 0x000fe20000400000 */
[----:B------:R-:W-:Y:S01]  /*18f0*/  LOP3.LUT R20, R13, 0xff800000, RZ, 0xc0, !PT ;  /* 0xff8000000d147812 */ /* 0x000fe200078ec0ff */
[----:B------:R-:W-:Y:S01]  /*1900*/  @!P4 FMUL R7, R7, 16777216 ;  /* 0x4b8000000707c820 */ /* 0x000fe20000400000 */
[----:B------:R-:W-:Y:S01]  /*1910*/  LOP3.LUT R23, R15, 0xff800000, RZ, 0xc0, !PT ;  /* 0xff8000000f177812 */ /* 0x000fe200078ec0ff */
[----:B------:R-:W-:Y:S01]  /*1920*/  IMAD R34, R31, 0x100, R16 ;  /* 0x000001001f227824 */ /* 0x000fe200078e0210 */
[----:B------:R-:W-:Y:S01]  /*1930*/  FSEL R21, R8, R33, P1 ;  /* 0x0000002108157208 */ /* 0x000fe20000800000 */
[----:B------:R-:W-:Y:S01]  /*1940*/  FMUL R8, R25, 0.25 ;  /* 0x3e80000019087820 */ /* 0x000fe20000400000 */
[----:B------:R-:W-:Y:S01]  /*1950*/  @!P0 FMUL R9, R9, 16777216 ;  /* 0x4b80000009098820 */ /* 0x000fe20000400000 */
[----:B------:R-:W-:Y:S01]  /*1960*/  I2FP.F32.S32 R16, R23 ;  /* 0x0000001700107245 */ /* 0x000fe20000201400 */
[----:B------:R-:W-:Y:S01]  /*1970*/  IMAD.IADD R23, R14, 0x1, -R23 ;  /* 0x000000010e177824 */ /* 0x000fe200078e0a17 */
[----:B------:R-:W-:Y:S01]  /*1980*/  LEA.HI R13, R31, R36, RZ, 0x1f ;  /* 0x000000241f0d7211 */ /* 0x000fe200078ff8ff */
[----:B------:R-:W-:Y:S01]  /*1990*/  @!P4 FMUL R6, R6, 16777216 ;  /* 0x4b8000000606c820 */ /* 0x000fe20000400000 */
[----:B------:R-:W-:Y:S01]  /*19a0*/  FSEL R8, R8, R25, P1 ;  /* 0x0000001908087208 */ /* 0x000fe20000800000 */
[----:B------:R-:W2:Y:S01]  /*19b0*/  MUFU.RCP R9, R9 ;  /* 0x0000000900097308 */ /* 0x000ea20000001000 */
[C---:B-1----:R-:W-:Y:S01]  /*19c0*/  FMUL R10, R32.reuse, R30 ;  /* 0x0000001e200a7220 */ /* 0x042fe20000400000 */
[----:B------:R-:W-:Y:S01]  /*19d0*/  FMUL R30, R32, R27 ;  /* 0x0000001b201e7220 */ /* 0x000fe20000400000 */
[----:B------:R-:W-:-:S02]  /*19e0*/  IMAD.IADD R27, R5, 0x1, -R20 ;  /* 0x00000001051b7824 */ /* 0x000fc400078e0a14 */
[----:B------:R-:W-:Y:S01]  /*19f0*/  FMUL R31, R32, R26 ;  /* 0x0000001a201f7220 */ /* 0x000fe20000400000 */
[----:B------:R-:W-:Y:S02]  /*1a00*/  IMAD.MOV.U32 R26, RZ, RZ, 0x3dc6b27f ;  /* 0x3dc6b27fff1a7424 */ /* 0x000fe400078e00ff */
[----:B------:R-:W-:Y:S01]  /*1a10*/  FADD R23, R23, -1 ;  /* 0xbf80000017177421 */ /* 0x000fe20000000000 */
[----:B------:R-:W-:Y:S01]  /*1a20*/  FADD R27, R27, -1 ;  /* 0xbf8000001b1b7421 */ /* 0x000fe20000000000 */
[----:B------:R-:W-:Y:S01]  /*1a30*/  FSEL R45, RZ, -23, P3 ;  /* 0xc1b80000ff2d7808 */ /* 0x000fe20001800000 */
[----:B------:R-:W-:Y:S01]  /*1a40*/  @!P4 FMUL R35, R35, 16777216 ;  /* 0x4b8000002323c820 */ /* 0x000fe20000400000 */
[----:B------:R-:W-:Y:S01]  /*1a50*/  I2FP.F32.S32 R15, R20 ;  /* 0x00000014000f7245 */ /* 0x000fe20000201400 */
[----:B------:R-:W-:Y:S01]  /*1a60*/  @!P4 FMUL R17, R17, 16777216 ;  /* 0x4b8000001111c820 */ /* 0x000fe20000400000 */
[----:B------:R-:W-:Y:S01]  /*1a70*/  FSEL R18, R18, R37, P1 ;  /* 0x0000002512127208 */ /* 0x000fe20000800000 */
[----:B------:R-:W-:Y:S01]  /*1a80*/  @!P4 FMUL R11, R11, 16777216 ;  /* 0x4b8000000b0bc820 */ /* 0x000fe20000400000 */
[----:B------:R-:W-:Y:S01]  /*1a90*/  LOP3.LUT R25, R2, 0xf0, RZ, 0xc0, !PT ;  /* 0x000000f002197812 */ /* 0x000fe200078ec0ff */
[-C--:B------:R-:W-:Y:S01]  /*1aa0*/  FFMA.FTZ R20, R27, R26.reuse, -0.16845393180847167969 ;  /* 0xbe2c7f301b147423 */ /* 0x080fe2000001001a */
[----:B------:R-:W-:Y:S01]  /*1ab0*/  @!P0 FMUL R29, R29, 16777216 ;  /* 0x4b8000001d1d8820 */ /* 0x000fe20000400000 */
[----:B------:R-:W-:Y:S01]  /*1ac0*/  @!P0 FMUL R28, R28, 16777216 ;  /* 0x4b8000001c1c8820 */ /* 0x000fe20000400000 */
[----:B------:R-:W-:Y:S01]  /*1ad0*/  @!P0 FMUL R8, R8, 16777216 ;  /* 0x4b80000008088820 */ /* 0x000fe20000400000 */
[----:B------:R-:W-:Y:S01]  /*1ae0*/  @!P0 FMUL R24, R24, 16777216 ;  /* 0x4b80000018188820 */ /* 0x000fe20000400000 */
[----:B------:R-:W-:Y:S01]  /*1af0*/  FFMA.FTZ R26, R23, R26, -0.16845393180847167969 ;  /* 0xbe2c7f30171a7423 */ /* 0x000fe2000001001a */
[----:B------:R-:W-:Y:S01]  /*1b00*/  FFMA.FTZ R45, R16, 1.1920928955078125e-07, R45 ;  /* 0x34000000102d7823 */ /* 0x000fe2000001002d */
[----:B------:R-:W-:Y:S01]  /*1b10*/  LEA R25, R25, R34, 0x3 ;  /* 0x0000002219197211 */ /* 0x000fe200078e18ff */
[C---:B------:R-:W-:Y:S01]  /*1b20*/  FMUL R7, R32.reuse, R7 ;  /* 0x0000000720077220 */ /* 0x040fe20000400000 */
[C---:B------:R-:W-:Y:S01]  /*1b30*/  FMUL R6, R32.reuse, R6 ;  /* 0x0000000620067220 */ /* 0x040fe20000400000 */
[C---:B------:R-:W-:Y:S01]  /*1b40*/  FMUL R16, R32.reuse, R35 ;  /* 0x0000002320107220 */ /* 0x040fe20000400000 */
[C---:B------:R-:W-:Y:S01]  /*1b50*/  FMUL R17, R32.reuse, R17 ;  /* 0x0000001120117220 */ /* 0x040fe20000400000 */
[----:B------:R-:W-:Y:S01]  /*1b60*/  FMUL R11, R32, R11 ;  /* 0x0000000b200b7220 */ /* 0x000fe20000400000 */
[----:B------:R-:W-:Y:S01]  /*1b70*/  @!P0 FMUL R18, R18, 16777216 ;  /* 0x4b80000012128820 */ /* 0x000fe20000400000 */
[----:B------:R-:W-:Y:S01]  /*1b80*/  @!P0 FMUL R19, R19, 16777216 ;  /* 0x4b80000013138820 */ /* 0x000fe20000400000 */
[----:B------:R-:W-:Y:S01]  /*1b90*/  @!P0 FMUL R21, R21, 16777216 ;  /* 0x4b80000015158820 */ /* 0x000fe20000400000 */
[----:B------:R-:W-:Y:S01]  /*1ba0*/  @!P0 FMUL R22, R22, 16777216 ;  /* 0x4b80000016168820 */ /* 0x000fe20000400000 */
[C---:B--2---:R-:W-:Y:S01]  /*1bb0*/  FMUL R29, R9.reuse, R29 ;  /* 0x0000001d091d7220 */ /* 0x044fe20000400000 */
[----:B------:R-:W-:Y:S01]  /*1bc0*/  FMUL R32, R9, R28 ;  /* 0x0000001c09207220 */ /* 0x000fe20000400000 */
[----:B------:R-:W-:Y:S01]  /*1bd0*/  FFMA.FTZ R26, R23, R26, 0.1716887056827545166 ;  /* 0x3e2fcf2a171a7423 */ /* 0x000fe2000001001a */
[C---:B------:R-:W-:Y:S01]  /*1be0*/  FMUL R33, R9.reuse, R24 ;  /* 0x0000001809217220 */ /* 0x040fe20000400000 */
[C---:B------:R-:W-:Y:S01]  /*1bf0*/  FMUL R34, R9.reuse, R8 ;  /* 0x0000000809227220 */ /* 0x040fe20000400000 */
[C---:B------:R-:W-:Y:S01]  /*1c00*/  FMUL R18, R9.reuse, R18 ;  /* 0x0000001209127220 */ /* 0x040fe20000400000 */
[C---:B------:R-:W-:Y:S01]  /*1c10*/  FMUL R19, R9.reuse, R19 ;  /* 0x0000001309137220 */ /* 0x040fe20000400000 */
[C---:B------:R-:W-:Y:S01]  /*1c20*/  FMUL R21, R9.reuse, R21 ;  /* 0x0000001509157220 */ /* 0x040fe20000400000 */
[----:B------:R-:W-:Y:S01]  /*1c30*/  FMUL R22, R9, R22 ;  /* 0x0000001609167220 */ /* 0x000fe20000400000 */
[----:B------:R-:W-:Y:S01]  /*1c40*/  FFMA.FTZ R28, R23, R26, -0.17900948226451873779 ;  /* 0xbe374e43171c7423 */ /* 0x000fe2000001001a */
[----:B------:R-:W-:Y:S01]  /*1c50*/  F2FP.F16.F32.PACK_AB R8, R32, R33 ;  /* 0x000000212008723e */ /* 0x000fe200000000ff */
[----:B------:R-:W-:Y:S01]  /*1c60*/  FFMA.FTZ R20, R27, R20, 0.1716887056827545166 ;  /* 0x3e2fcf2a1b147423 */ /* 0x000fe20000010014 */
[----:B------:R-:W-:Y:S01]  /*1c70*/  F2FP.F16.F32.PACK_AB R9, R29, R34 ;  /* 0x000000221d09723e */ /* 0x000fe200000000ff */
[----:B------:R-:W-:Y:S01]  /*1c80*/  FFMA.FTZ R32, R23, R28, 0.20512372255325317383 ;  /* 0x3e520bf417207423 */ /* 0x000fe2000001001c */
[----:B------:R-:W-:Y:S01]  /*1c90*/  F2FP.F16.F32.PACK_AB R10, R10, R31 ;  /* 0x0000001f0a0a723e */ /* 0x000fe200000000ff */
[----:B------:R-:W-:Y:S01]  /*1ca0*/  FFMA.FTZ R20, R27, R20, -0.17900948226451873779 ;  /* 0xbe374e431b147423 */ /* 0x000fe20000010014 */
[----:B------:R-:W-:Y:S01]  /*1cb0*/  F2FP.F16.F32.PACK_AB R11, R11, R30 ;  /* 0x0000001e0b0b723e */ /* 0x000fe200000000ff */
[----:B------:R-:W-:Y:S01]  /*1cc0*/  FFMA.FTZ R32, R23, R32, -0.24046532809734344482 ;  /* 0xbe763c8b17207423 */ /* 0x000fe20000010020 */
[----:B------:R-:W-:Y:S01]  /*1cd0*/  FSEL R44, RZ, -23, P2 ;  /* 0xc1b80000ff2c7808 */ /* 0x000fe20001000000 */
[----:B------:R-:W-:Y:S01]  /*1ce0*/  FFMA.FTZ R20, R27, R20, 0.20512372255325317383 ;  /* 0x3e520bf41b147423 */ /* 0x000fe20000010014 */
[----:B------:R-:W-:Y:S01]  /*1cf0*/  SHF.R.U32.HI R36, RZ, 0x7, R2 ;  /* 0x00000007ff247819 */ /* 0x000fe20000011602 */
[----:B------:R-:W-:Y:S01]  /*1d00*/  STSM.16.M88.4 [R25], R8 ;  /* 0x0000000819007844 */ /* 0x000fe20000000200 */
[----:B------:R-:W-:Y:S01]  /*1d10*/  FFMA.FTZ R32, R23, R32, 0.28857114911079406738 ;  /* 0x3e93bf9917207423 */ /* 0x000fe20000010020 */
[----:B------:R-:W-:Y:S01]  /*1d20*/  FFMA.FTZ R44, R15, 1.1920928955078125e-07, R44 ;  /* 0x340000000f2c7823 */ /* 0x000fe2000001002c */
[----:B------:R-:W-:Y:S01]  /*1d30*/  FFMA.FTZ R24, R27, R20, -0.24046532809734344482 ;  /* 0xbe763c8b1b187423 */ /* 0x000fe20000010014 */
[----:B------:R-:W1:Y:S01]  /*1d40*/  LDC R15, c[0x0][0x278] ;  /* 0x00009e00ff0f7b82 */ /* 0x000e620000000800 */
[----:B------:R-:W-:Y:S01]  /*1d50*/  FFMA.FTZ R32, R23, R32, -0.36067417263984680176 ;  /* 0xbeb8aa4917207423 */ /* 0x000fe20000010020 */
[----:B------:R-:W-:-:S06]  /*1d60*/  LEA R39, R4, UR14, 0x4 ;  /* 0x0000000e04277c11 */ /* 0x000fcc000f8e20ff */
[----:B------:R-:W-:Y:S01]  /*1d70*/  BAR.SYNC.DEFER_BLOCKING 0x0 ;  /* 0x0000000000007b1d */ /* 0x000fe20000010000 */
[----:B------:R-:W-:Y:S01]  /*1d80*/  FFMA.FTZ R26, R27, R24, 0.28857114911079406738 ;  /* 0x3e93bf991b1a7423 */ /* 0x000fe20000010018 */
[----:B------:R-:W-:Y:S01]  /*1d90*/  FFMA.FTZ R32, R23, R32, 0.48089820146560668945 ;  /* 0x3ef6384a17207423 */ /* 0x000fe20000010020 */
[----:B------:R-:W-:Y:S01]  /*1da0*/  SGXT.U32 R36, R36, 0x1 ;  /* 0x000000012424781a */ /* 0x000fe20000000000 */
[----:B------:R-:W-:Y:S01]  /*1db0*/  USHF.L.U32 UR6, UR4, 0x1, URZ ;  /* 0x0000000104067899 */ /* 0x000fe2000800063f */
[----:B------:R-:W-:Y:S01]  /*1dc0*/  FFMA.FTZ R28, R27, R26, -0.36067417263984680176 ;  /* 0xbeb8aa491b1c7423 */ /* 0x000fe2000001001a */
[----:B------:R-:W-:Y:S01]  /*1dd0*/  FFMA.FTZ R34, R23, R32, -0.72134751081466674805 ;  /* 0xbf38aa3b17227423 */ /* 0x000fe20000010020 */
[----:B------:R-:W-:Y:S02]  /*1de0*/  ISETP.GE.U32.AND P1, PT, R5, 0x7f800000, PT ;  /* 0x7f8000000500780c */ /* 0x000fe40003f26070 */
[----:B------:R-:W-:Y:S01]  /*1df0*/  FFMA.FTZ R28, R27, R28, 0.48089820146560668945 ;  /* 0x3ef6384a1b1c7423 */ /* 0x000fe2000001001c */
[----:B------:R-:W-:Y:S01]  /*1e00*/  FMUL R4, R23, R34 ;  /* 0x0000002217047220 */ /* 0x000fe20000400000 */
[----:B------:R-:W-:-:S02]  /*1e10*/  FSETP.NEU.AND P0, PT, R5, RZ, PT ;  /* 0x000000ff0500720b */ /* 0x000fc40003f0d000 */
[----:B------:R-:W-:Y:S01]  /*1e20*/  FFMA.FTZ R28, R27, R28, -0.72134751081466674805 ;  /* 0xbf38aa3b1b1c7423 */ /* 0x000fe2000001001c */
[----:B------:R-:W-:Y:S01]  /*1e30*/  FMUL R4, R23, R4 ;  /* 0x0000000417047220 */ /* 0x000fe20000400000 */
[----:B------:R-:W-:Y:S02]  /*1e40*/  F2FP.F16.F32.PACK_AB R6, R6, R17 ;  /* 0x000000110606723e */ /* 0x000fe400000000ff */
[----:B------:R-:W-:Y:S01]  /*1e50*/  FMUL R28, R27, R28 ;  /* 0x0000001c1b1c7220 */ /* 0x000fe20000400000 */
[----:B------:R-:W-:Y:S01]  /*1e60*/  FFMA.FTZ R4, R23, 1.4426950216293334961, R4 ;  /* 0x3fb8aa3b17047823 */ /* 0x000fe20000010004 */
[----:B------:R-:W-:Y:S01]  /*1e70*/  IMAD R23, R0, UR5, RZ ;  /* 0x0000000500177c24 */ /* 0x000fe2000f8e02ff */
[----:B------:R-:W-:Y:S01]  /*1e80*/  UIMAD.WIDE UR4, UR4, 0x2, URZ ;  /* 0x00000002040478a5 */ /* 0x000fe2000f8e023f */
[----:B-1----:R-:W-:Y:S02]  /*1e90*/  IMAD R20, R36, R15, RZ ;  /* 0x0000000f24147224 */ /* 0x002fe400078e02ff */
[----:B------:R-:W-:Y:S01]  /*1ea0*/  FMUL R28, R27, R28 ;  /* 0x0000001c1b1c7220 */ /* 0x000fe20000400000 */
[----:B------:R-:W-:Y:S01]  /*1eb0*/  IMAD.SHL.U32 R35, R23, 0x2, RZ ;  /* 0x0000000217237824 */ /* 0x000fe200078e00ff */
[----:B------:R-:W1:Y:S01]  /*1ec0*/  LDS.128 R8, [R39] ;  /* 0x0000000027087984 */ /* 0x000e620000000c00 */
[----:B------:R-:W-:Y:S01]  /*1ed0*/  FADD R45, R45, R4 ;  /* 0x000000042d2d7221 */ /* 0x000fe20000000000 */
[----:B------:R-:W-:Y:S01]  /*1ee0*/  LEA R24, R15, R20, 0x1 ;  /* 0x000000140f187211 */ /* 0x000fe200078e08ff */
[----:B------:R-:W-:Y:S01]  /*1ef0*/  FFMA.FTZ R27, R27, 1.4426950216293334961, R28 ;  /* 0x3fb8aa3b1b1b7823 */ /* 0x000fe2000001001c */
[----:B------:R-:W-:Y:S01]  /*1f00*/  IMAD.HI R4, R23, 0x2, RZ ;  /* 0x0000000217047827 */ /* 0x000fe200078e02ff */
[----:B0-----:R-:W-:Y:S01]  /*1f10*/  IADD3 R35, P3, P4, R35, UR6, R42 ;  /* 0x0000000623237c10 */ /* 0x001fe2000fc7e02a */
[----:B------:R-:W-:-:S02]  /*1f20*/  ULDC UR4, c[0x0][0x27c] ;  /* 0x00009f0000047ab9 */ /* 0x000fc40000000800 */
[----:B------:R-:W-:Y:S01]  /*1f30*/  FADD R44, R44, R27 ;  /* 0x0000001b2c2c7221 */ /* 0x000fe20000000000 */
[----:B------:R-:W-:Y:S01]  /*1f40*/  IMAD R26, R15, 0x2, R24 ;  /* 0x000000020f1a7824 */ /* 0x000fe200078e0218 */
[----:B------:R-:W-:Y:S01]  /*1f50*/  IADD3.X R43, R4, UR5, R43, P3, P4 ;  /* 0x00000005042b7c10 */ /* 0x000fe20009fe842b */
[----:B------:R-:W-:Y:S01]  /*1f60*/  @P1 IMAD.MOV.U32 R28, RZ, RZ, 0x7f800000 ;  /* 0x7f800000ff1c1424 */ /* 0x000fe200078e00ff */
[----:B------:R-:W-:Y:S01]  /*1f70*/  F2FP.F16.F32.PACK_AB R4, R19, R22 ;  /* 0x000000161304723e */ /* 0x000fe200000000ff */
[----:B------:R-:W-:Y:S01]  /*1f80*/  IMAD R56, R15, 0x2, R26 ;  /* 0x000000020f387824 */ /* 0x000fe200078e021a */
[----:B------:R-:W-:Y:S01]  /*1f90*/  F2FP.F16.F32.PACK_AB R7, R7, R16 ;  /* 0x000000100707723e */ /* 0x000fe200000000ff */
[----:B------:R-:W-:Y:S01]  /*1fa0*/  @P1 FFMA.FTZ R44, R5, R28, +INF ;  /* 0x7f800000052c1423 */ /* 0x000fe2000001001c */
[----:B------:R-:W-:Y:S01]  /*1fb0*/  F2FP.F16.F32.PACK_AB R5, R18, R21 ;  /* 0x000000151205723e */ /* 0x000fe200000000ff */
[----:B------:R-:W-:Y:S01]  /*1fc0*/  BAR.SYNC.DEFER_BLOCKING 0x0 ;  /* 0x0000000000007b1d */ /* 0x000fe20000010000 */
[----:B------:R-:W-:Y:S01]  /*1fd0*/  IMAD R30, R15, 0x2, R56 ;  /* 0x000000020f1e7824 */ /* 0x000fe200078e0238 */
[----:B------:R-:W-:Y:S01]  /*1fe0*/  ISETP.GE.U32.AND P2, PT, R14, 0x7f800000, PT ;  /* 0x7f8000000e00780c */ /* 0x000fe20003f46070 */
[----:B------:R-:W-:Y:S01]  /*1ff0*/  UIMAD UR4, UR15, UR4, URZ ;  /* 0x000000040f0472a4 */ /* 0x000fe2000f8e023f */
[----:B------:R-:W-:-:S02]  /*2000*/  LEA R28, P3, R20, R35, 0x1 ;  /* 0x00000023141c7211 */ /* 0x000fc400078608ff */
[C---:B------:R-:W-:Y:S01]  /*2010*/  LEA R32, R15.reuse, R30, 0x1 ;  /* 0x0000001e0f207211 */ /* 0x040fe200078e08ff */
[----:B------:R-:W-:Y:S01]  /*2020*/  USHF.L.U32 UR6, UR4, 0x2, URZ ;  /* 0x0000000204067899 */ /* 0x000fe2000800063f */
[----:B------:R-:W-:Y:S01]  /*2030*/  FSETP.NEU.AND P1, PT, R14, RZ, PT ;  /* 0x000000ff0e00720b */ /* 0x000fe20003f2d000 */
[----:B------:R-:W-:Y:S01]  /*2040*/  UIMAD.WIDE UR4, UR4, 0x4, URZ ;  /* 0x00000004040478a5 */ /* 0x000fe2000f8e023f */
[----:B------:R-:W-:Y:S01]  /*2050*/  LEA.HI.X.SX32 R29, R20, R43, 0x1, P3 ;  /* 0x0000002b141d7211 */ /* 0x000fe200018f0eff */
[C---:B------:R-:W-:Y:S01]  /*2060*/  IMAD R34, R15.reuse, 0x2, R32 ;  /* 0x000000020f227824 */ /* 0x040fe200078e0220 */
[-C--:B------:R-:W-:Y:S02]  /*2070*/  LEA R16, P3, R26, R35.reuse, 0x1 ;  /* 0x000000231a107211 */ /* 0x080fe400078608ff */
[-C--:B------:R-:W-:Y:S01]  /*2080*/  LEA R18, P4, R56, R35.reuse, 0x1 ;  /* 0x0000002338127211 */ /* 0x080fe200078808ff */
[C---:B------:R-:W-:Y:S01]  /*2090*/  IMAD R36, R15.reuse, 0x2, R34 ;  /* 0x000000020f247824 */ /* 0x040fe200078e0222 */
[-C--:B------:R-:W-:Y:S01]  /*20a0*/  LEA R20, P5, R30, R35.reuse, 0x1 ;  /* 0x000000231e147211 */ /* 0x080fe200078a08ff */
[----:B------:R-:W-:Y:S01]  /*20b0*/  @P2 IMAD.MOV.U32 R17, RZ, RZ, 0x7f800000 ;  /* 0x7f800000ff112424 */ /* 0x000fe200078e00ff */
[----:B------:R-:W-:Y:S01]  /*20c0*/  LEA R22, P6, R32, R35, 0x1 ;  /* 0x0000002320167211 */ /* 0x000fe200078c08ff */
[C---:B------:R-:W-:Y:S01]  /*20d0*/  IMAD R38, R15.reuse, 0x2, R36 ;  /* 0x000000020f267824 */ /* 0x040fe200078e0224 */
[----:B------:R-:W-:Y:S01]  /*20e0*/  LEA.HI.X.SX32 R19, R56, R43, 0x1, P4 ;  /* 0x0000002b38137211 */ /* 0x000fe200020f0eff */
[----:B------:R-:W-:Y:S01]  /*20f0*/  @P2 FFMA.FTZ R45, R14, R17, +INF ;  /* 0x7f8000000e2d2423 */ /* 0x000fe20000010011 */
[----:B------:R-:W-:Y:S01]  /*2100*/  LEA R14, P2, R24, R35, 0x1 ;  /* 0x00000023180e7211 */ /* 0x000fe200078408ff */
[----:B------:R0:W-:Y:S01]  /*2110*/  STSM.16.M88.4 [R25], R4 ;  /* 0x0000000419007844 */ /* 0x0001e20000000200 */
[----:B------:R-:W-:-:S02]  /*2120*/  LEA R40, R15, R38, 0x1 ;  /* 0x000000260f287211 */ /* 0x000fc400078e08ff */
[-C--:B------:R-:W-:Y:S01]  /*2130*/  LEA.HI.X.SX32 R17, R26, R43.reuse, 0x1, P3 ;  /* 0x0000002b1a117211 */ /* 0x080fe200018f0eff */
[----:B------:R-:W-:Y:S01]  /*2140*/  BAR.SYNC.DEFER_BLOCKING 0x0 ;  /* 0x0000000000007b1d */ /* 0x000fe20000010000 */
[-C--:B------:R-:W-:Y:S01]  /*2150*/  LEA.HI.X.SX32 R21, R30, R43.reuse, 0x1, P5 ;  /* 0x0000002b1e157211 */ /* 0x080fe200028f0eff */
[C---:B------:R-:W-:Y:S01]  /*2160*/  IMAD R42, R15.reuse, 0x2, R40 ;  /* 0x000000020f2a7824 */ /* 0x040fe200078e0228 */
[----:B------:R-:W-:Y:S02]  /*2170*/  LEA.HI.X.SX32 R23, R32, R43, 0x1, P6 ;  /* 0x0000002b20177211 */ /* 0x000fe400030f0eff */
[-C--:B------:R-:W-:Y:S02]  /*2180*/  LEA R26, P3, R36, R35.reuse, 0x1 ;  /* 0x00000023241a7211 */ /* 0x080fe400078608ff */
[----:B------:R-:W-:Y:S02]  /*2190*/  LEA R46, R15, R42, 0x1 ;  /* 0x0000002a0f2e7211 */ /* 0x000fe400078e08ff */
[----:B------:R-:W-:-:S02]  /*21a0*/  LEA R30, P5, R40, R35, 0x1 ;  /* 0x00000023281e7211 */ /* 0x000fc400078a08ff */
[----:B------:R-:W-:Y:S01]  /*21b0*/  LEA R32, P6, R42, R35, 0x1 ;  /* 0x000000232a207211 */ /* 0x000fe200078c08ff */
[C---:B------:R-:W-:Y:S01]  /*21c0*/  IMAD R48, R15.reuse, 0x2, R46 ;  /* 0x000000020f307824 */ /* 0x040fe200078e022e */
[-C--:B------:R-:W-:Y:S02]  /*21d0*/  LEA.HI.X.SX32 R27, R36, R43.reuse, 0x1, P3 ;  /* 0x0000002b241b7211 */ /* 0x080fe400018f0eff */
[-C--:B------:R-:W-:Y:S02]  /*21e0*/  LEA.HI.X.SX32 R31, R40, R43.reuse, 0x1, P5 ;  /* 0x0000002b281f7211 */ /* 0x080fe400028f0eff */
[C---:B------:R-:W-:Y:S02]  /*21f0*/  LEA R50, R15.reuse, R48, 0x1 ;  /* 0x000000300f327211 */ /* 0x040fe400078e08ff */
[----:B------:R-:W-:Y:S02]  /*2200*/  LEA.HI.X.SX32 R33, R42, R43, 0x1, P6 ;  /* 0x0000002b2a217211 */ /* 0x000fe400030f0eff */
[C---:B------:R-:W-:Y:S01]  /*2210*/  LEA R36, P3, R48.reuse, R35, 0x1 ;  /* 0x0000002330247211 */ /* 0x040fe200078608ff */
[----:B------:R-:W-:Y:S01]  /*2220*/  IMAD R52, R15, 0x2, R50 ;  /* 0x000000020f347824 */ /* 0x000fe200078e0232 */
[----:B-1----:R-:W-:Y:S01]  /*2230*/  PRMT R47, R11, 0x7632, R47 ;  /* 0x000076320b2f7816 */ /* 0x002fe2000000002f */
[----:B------:R-:W1:Y:S01]  /*2240*/  LDS.128 R4, [R39] ;  /* 0x0000000027047984 */ /* 0x000e620000000c00 */
[-C--:B------:R-:W-:Y:S01]  /*2250*/  LEA.HI.X.SX32 R37, R48, R43.reuse, 0x1, P3 ;  /* 0x0000002b30257211 */ /* 0x080fe200018f0eff */
[----:B------:R-:W-:Y:S01]  /*2260*/  IMAD R54, R15, 0x2, R52 ;  /* 0x000000020f367824 */ /* 0x000fe200078e0234 */
[----:B------:R-:W-:Y:S01]  /*2270*/  LEA.HI.X.SX32 R15, R24, R43, 0x1, P2 ;  /* 0x0000002b180f7211 */ /* 0x000fe200010f0eff */
[----:B------:R2:W-:Y:S01]  /*2280*/  STG.E.U16 desc[UR16][R28.64], R8 ;  /* 0x000000081c007986 */ /* 0x0005e2000c101510 */
[----:B------:R-:W-:-:S02]  /*2290*/  LEA R24, P2, R34, R35, 0x1 ;  /* 0x0000002322187211 */ /* 0x000fc400078408ff */
[----:B------:R-:W-:Y:S01]  /*22a0*/  LEA R40, P5, R52, R35, 0x1 ;  /* 0x0000002334287211 */ /* 0x000fe200078a08ff */
[----:B------:R3:W-:Y:S01]  /*22b0*/  STG.E.U16 desc[UR16][R14.64], R9 ;  /* 0x000000090e007986 */ /* 0x0007e2000c101510 */
[----:B0-----:R-:W-:Y:S02]  /*22c0*/  LEA.HI.X.SX32 R25, R34, R43, 0x1, P2 ;  /* 0x0000002b22197211 */ /* 0x001fe400010f0eff */
[-C--:B------:R-:W-:Y:S01]  /*22d0*/  LEA R34, P2, R46, R35.reuse, 0x1 ;  /* 0x000000232e227211 */ /* 0x080fe200078408ff */
[----:B------:R0:W-:Y:S01]  /*22e0*/  STG.E.U16 desc[UR16][R16.64], R10 ;  /* 0x0000000a10007986 */ /* 0x0001e2000c101510 */
[----:B------:R-:W-:Y:S02]  /*22f0*/  LEA R42, P6, R54, R35, 0x1 ;  /* 0x00000023362a7211 */ /* 0x000fe400078c08ff */
[----:B------:R-:W-:Y:S01]  /*2300*/  LEA.HI.X.SX32 R41, R52, R43, 0x1, P5 ;  /* 0x0000002b34297211 */ /* 0x000fe200028f0eff */
[----:B------:R4:W-:Y:S01]  /*2310*/  STG.E.U16 desc[UR16][R18.64], R11 ;  /* 0x0000000b12007986 */ /* 0x0009e2000c101510 */
[----:B--2---:R-:W-:-:S02]  /*2320*/  LEA R28, P4, R38, R35, 0x1 ;  /* 0x00000023261c7211 */ /* 0x004fc400078808ff */
[----:B---3--:R-:W-:Y:S02]  /*2330*/  PRMT R15, R8, 0x7632, R15 ;  /* 0x00007632080f7816 */ /* 0x008fe4000000000f */
[----:B------:R-:W-:Y:S02]  /*2340*/  LEA.HI.X.SX32 R29, R38, R43, 0x1, P4 ;  /* 0x0000002b261d7211 */ /* 0x000fe400020f0eff */
[----:B------:R-:W-:Y:S01]  /*2350*/  LEA R38, P4, R50, R35, 0x1 ;  /* 0x0000002332267211 */ /* 0x000fe200078808ff */
[----:B------:R2:W-:Y:S01]  /*2360*/  STG.E.U16 desc[UR16][R20.64], R15 ;  /* 0x0000000f14007986 */ /* 0x0005e2000c101510 */
[-C--:B------:R-:W-:Y:S02]  /*2370*/  LEA.HI.X.SX32 R35, R46, R43.reuse, 0x1, P2 ;  /* 0x0000002b2e237211 */ /* 0x080fe400010f0eff */
[----:B0-----:R-:W-:Y:S02]  /*2380*/  PRMT R17, R9, 0x7632, R17 ;  /* 0x0000763209117816 */ /* 0x001fe40000000011 */
[----:B------:R-:W-:Y:S01]  /*2390*/  PRMT R46, R10, 0x7632, R46 ;  /* 0x000076320a2e7816 */ /* 0x000fe2000000002e */
[----:B------:R-:W0:Y:S01]  /*23a0*/  LDC.64 R8, c[0x0][0x230] ;  /* 0x00008c00ff087b82 */ /* 0x000e220000000a00 */
[-C--:B------:R-:W-:Y:S01]  /*23b0*/  LEA.HI.X.SX32 R39, R50, R43.reuse, 0x1, P4 ;  /* 0x0000002b32277211 */ /* 0x080fe200020f0eff */
[----:B------:R-:W-:Y:S01]  /*23c0*/  STG.E.U16 desc[UR16][R22.64], R17 ;  /* 0x0000001116007986 */ /* 0x000fe2000c101510 */
[----:B------:R-:W-:-:S02]  /*23d0*/  LEA.HI.X.SX32 R43, R54, R43, 0x1, P6 ;  /* 0x0000002b362b7211 */ /* 0x000fc400030f0eff */
[C---:B------:R-:W-:Y:S01]  /*23e0*/  LOP3.LUT P2, RZ, R2.reuse, 0x80, RZ, 0xc0, !PT ;  /* 0x0000008002ff7812 */ /* 0x040fe2000784c0ff */
[----:B------:R-:W-:Y:S01]  /*23f0*/  STG.E.U16 desc[UR16][R24.64], R46 ;  /* 0x0000002e18007986 */ /* 0x000fe2000c101510 */
[----:B------:R-:W-:Y:S02]  /*2400*/  SHF.L.U32 R2, R2, 0x1, RZ ;  /* 0x0000000102027819 */ /* 0x000fe400000006ff */
[----:B-1----:R-:W-:Y:S01]  /*2410*/  PRMT R10, R4, 0x7632, R10 ;  /* 0x00007632040a7816 */ /* 0x002fe2000000000a */
[----:B------:R-:W-:Y:S01]  /*2420*/  STG.E.U16 desc[UR16][R26.64], R47 ;  /* 0x0000002f1a007986 */ /* 0x000fe2000c101510 */
[----:B----4-:R-:W-:Y:S02]  /*2430*/  PRMT R19, R5, 0x7632, R19 ;  /* 0x0000763205137816 */ /* 0x010fe40000000013 */
[----:B------:R-:W-:Y:S01]  /*2440*/  PRMT R14, R6, 0x7632, R14 ;  /* 0x00007632060e7816 */ /* 0x000fe2000000000e */
[----:B------:R1:W-:Y:S01]  /*2450*/  STG.E.U16 desc[UR16][R28.64], R4 ;  /* 0x000000041c007986 */ /* 0x0003e2000c101510 */
[----:B--2---:R-:W-:-:S03]  /*2460*/  PRMT R21, R7, 0x7632, R21 ;  /* 0x0000763207157816 */ /* 0x004fc60000000015 */
[----:B------:R2:W-:Y:S04]  /*2470*/  STG.E.U16 desc[UR16][R30.64], R5 ;  /* 0x000000051e007986 */ /* 0x0005e8000c101510 */
[----:B------:R3:W-:Y:S04]  /*2480*/  STG.E.U16 desc[UR16][R32.64], R6 ;  /* 0x0000000620007986 */ /* 0x0007e8000c101510 */
[----:B------:R4:W-:Y:S01]  /*2490*/  STG.E.U16 desc[UR16][R34.64], R7 ;  /* 0x0000000722007986 */ /* 0x0009e2000c101510 */
[----:B-1----:R-:W-:-:S03]  /*24a0*/  FSEL R4, R45, -INF , P1 ;  /* 0xff8000002d047808 */ /* 0x002fc60000800000 */
[----:B------:R1:W-:Y:S01]  /*24b0*/  STG.E.U16 desc[UR16][R36.64], R10 ;  /* 0x0000000a24007986 */ /* 0x0003e2000c101510 */
[----:B--2---:R-:W-:-:S03]  /*24c0*/  FSEL R5, R44, -INF , P0 ;  /* 0xff8000002c057808 */ /* 0x004fc60000000000 */
[----:B------:R1:W-:Y:S02]  /*24d0*/  STG.E.U16 desc[UR16][R38.64], R19 ;  /* 0x0000001326007986 */ /* 0x0003e4000c101510 */
[----:B---3--:R-:W-:Y:S02]  /*24e0*/  FFMA R6, R5, 0.69314718246459960938, R12 ;  /* 0x3f31721805067823 */ /* 0x008fe4000000000c */
[----:B------:R1:W-:Y:S01]  /*24f0*/  STG.E.U16 desc[UR16][R40.64], R14 ;  /* 0x0000000e28007986 */ /* 0x0003e2000c101510 */
[----:B----4-:R-:W-:Y:S01]  /*2500*/  FFMA R7, R4, 0.69314718246459960938, R3 ;  /* 0x3f31721804077823 */ /* 0x010fe20000000003 */
[----:B------:R-:W-:Y:S01]  /*2510*/  LOP3.LUT R4, R2, 0x1f8, RZ, 0xc0, !PT ;  /* 0x000001f802047812 */ /* 0x000fe200078ec0ff */
[C---:B------:R-:W-:Y:S01]  /*2520*/  IMAD.SHL.U32 R3, R0.reuse, 0x4, RZ ;  /* 0x0000000400037824 */ /* 0x040fe200078e00ff */
[----:B------:R1:W-:Y:S01]  /*2530*/  STG.E.U16 desc[UR16][R42.64], R21 ;  /* 0x000000152a007986 */ /* 0x0003e2000c101510 */
[----:B------:R-:W-:Y:S01]  /*2540*/  IMAD.HI R0, R0, 0x4, RZ ;  /* 0x0000000400007827 */ /* 0x000fe200078e02ff */
[----:B------:R-:W-:Y:S02]  /*2550*/  BAR.SYNC.DEFER_BLOCKING 0x0 ;  /* 0x0000000000007b1d */ /* 0x000fe40000010000 */
[----:B0-----:R-:W-:-:S04]  /*2560*/  IADD3 R2, P0, P1, R3, UR6, R8 ;  /* 0x0000000603027c10 */ /* 0x001fc8000f91e008 */
[----:B------:R-:W-:Y:S01]  /*2570*/  IADD3.X R3, R0, UR5, R9, P0, P1 ;  /* 0x0000000500037c10 */ /* 0x000fe200087e2409 */
[----:B------:R1:W-:Y:S01]  /*2580*/  STS.64 [R4+UR14], R6 ;  /* 0x0000000604007988 */ /* 0x0003e20008000a0e */
[----:B------:R-:W-:Y:S06]  /*2590*/  BAR.SYNC.DEFER_BLOCKING 0x0 ;  /* 0x0000000000007b1d */ /* 0x000fec0000010000 */
[----:B------:R-:W-:Y:S05]  /*25a0*/  @P2 EXIT ;  /* 0x000000000000294d */ /* 0x000fea0003800000 */
[----:B------:R-:W0:Y:S04]  /*25b0*/  LDS R13, [R13] ;  /* 0x000000000d0d7984 */ /* 0x000e280000000800 */
[----:B0-----:R-:W-:Y:S01]  /*25c0*/  STG.E desc[UR16][R2.64], R13 ;  /* 0x0000000d02007986 */ /* 0x001fe2000c101910 */
[----:B------:R-:W-:Y:S05]  /*25d0*/  EXIT ;  /* 0x000000000000794d */ /* 0x000fea0003800000 */
.L_x_2:
[----:B------:R-:W-:-:S00]  /*25e0*/  BRA `(.L_x_2) ;  /* 0xfffffffc00fc7947 */ /* 0x000fc0000383ffff */
[----:B------:R-:W-:-:S00]  /*25f0*/  NOP ;  /* 0x0000000000007918 */ /* 0x000fc00000000000 */
        /* <DEDUP_REMOVED lines=8> */
.L_x_3:


//--------------------- .nv.global.init           --------------------------
	.section	.nv.global.init,"aw",@progbits
.nv.global.init:
	.type		_$_str,@object
	.size		_$_str,(.L_0 - _$_str)
_$_str:
        /*0000*/ 	.byte	0x5f, 0x5f, 0x43, 0x55, 0x44, 0x41, 0x5f, 0x46, 0x54, 0x5a, 0x00
.L_0:


//--------------------- .nv.shared.attn_fwd       --------------------------
	.section	.nv.shared.attn_fwd,"aw",@nobits
	.sectionflags	@""
	.align	16
	.zero		1024


//--------------------- .nv.shared.reserved.0     --------------------------
	.section	.nv.shared.reserved.0,"aw",@nobits
	.weak		__nv_reservedSMEM_offset_0_alias
	.size		__nv_reservedSMEM_offset_0_alias, 0, 0
	.other		__nv_reservedSMEM_offset_0_alias,@"STO_CUDA_RESERVED_SHARED STV_DEFAULT"
__nv_reservedSMEM_offset_0_alias:
	.zero		0


//--------------------- .nv.constant0.attn_fwd    --------------------------
	.section	.nv.constant0.attn_fwd,"a",@progbits
	.sectionflags	@""
	.align	4
.nv.constant0.attn_fwd:
	.zero		664


//--------------------- SYMBOLS --------------------------

	.type		.nv.reservedSmem.offset0,@object
	.size		.nv.reservedSmem.offset0,0x4
